	.target	sm_100a

	.elftype	@"ET_EXEC"


//--------------------- .note.nv.tkinfo           --------------------------
	.section	.note.nv.tkinfo,"",@"SHT_NOTE"
	.sectionflags	@"SHF_NOTE_NV_TKINFO"
	.tkinfo
        /*0018*/ 	.word	0x00000002
        /*0030*/ 	.string	""
        /*0030*/ 	.string	"ptxas"
        /*0030*/ 	.string	"Cuda compilation tools, release 13.0, V13.0.88"
        /*0030*/ 	.string	"Build cuda_13.0.r13.0/compiler.36424714_0"
        /*0030*/ 	.string	"-arch sm_100a -m 64 "



//--------------------- .note.nv.cuinfo           --------------------------
	.section	.note.nv.cuinfo,"",@"SHT_NOTE"
	.sectionflags	@"SHF_NOTE_NV_CUINFO"
        /*0018*/ 	.short	0x0002
        /*001a*/ 	.short	0x0064
        /*001c*/ 	.short	0x0082
	.zero		2


//--------------------- .nv.info                  --------------------------
	.section	.nv.info,"",@"SHT_CUDA_INFO"
	.align	4


	//----- nvinfo : EIATTR_REGCOUNT
	.align		4
        /*0000*/ 	.byte	0x04, 0x2f
        /*0002*/ 	.short	(.L_19 - .L_18)
	.align		4
.L_18:
        /*0004*/ 	.word	index@(_ZN7cutlass13device_kernelINS_4gemm6kernel13GemmUniversalIN4cute5tupleIJiiiiEEENS1_10collective13CollectiveMmaINS1_35MainloopSm100TmaUmmaWarpSpecializedILi4ELi2ELi4ENS5_IJNS4_1CILi2EEENSA_ILi1EEESC_EEEEENS5_IJNSA_ILi64EEENSA_ILi256EEESF_EEENS_10bfloat16_tENS5_IJlSC_lEEESI_SJ_NS4_8TiledMMAINS4_8MMA_AtomIJNS4_20SM100_MMA_F16BF16_SSISI_SI_fLi64ELi256ELNS4_4UMMA5MajorE0ELSO_0ELNSN_7ScaleInE0ELSP_0EEEEEENS4_6LayoutINS5_IJSC_SC_SC_EEENS5_IJNSA_ILi0EEESU_SU_EEEEENS5_IJNS4_10UnderscoreESX_SX_EEEEENS4_13SM90_TMA_LOADENS4_14ComposedLayoutINS4_7SwizzleILi3ELi4ELi3EEENS4_18smem_ptr_flag_bitsILi16EEENSS_INS5_IJNSA_ILi8EEESF_EEENS5_IJSF_SC_EEEEEEEvNS4_8identityENS4_23SM90_TMA_LOAD_MULTICASTES1A_vS1B_EENS_8epilogue10collective18CollectiveEpilogueINS1E_23Sm100TmaWarpSpecializedILi4ELi2ELi32ELb1ELb0EEEJSH_NS5_IJNSS_ISF_SC_EES1J_EEESI_SJ_SI_SJ_NS1E_6fusion15FusionCallbacksIS1I_NS1L_17LinearCombinationISI_fSI_fLNS_15FloatRoundStyleE2EEESH_S1K_JEEENS4_5SM1004TMEM4LOAD26SM100_TMEM_LOAD_16dp256b8xES10_S1A_NS4_17SM75_U32x4_LDSM_NENS4_14SM90_TMA_STOREES1A_NS4_17SM90_U32x4_STSM_NENS4_39AutoVectorizingCopyWithAssumedAlignmentILi128EEEEEEvvEEEEvNT_6ParamsE)
        /*0008*/ 	.word	0x0000007a


	//----- nvinfo : EIATTR_FRAME_SIZE
	.align		4
.L_19:
        /*000c*/ 	.byte	0x04, 0x11
        /*000e*/ 	.short	(.L_21 - .L_20)
	.align		4
.L_20:
        /*0010*/ 	.word	index@($__internal_2_$__cuda_sm10x_tcgen05_guardrail_trap_unallocated_columns_being_dealloced)
        /*0014*/ 	.word	0x00000000


	//----- nvinfo : EIATTR_FRAME_SIZE
	.align		4
.L_21:
        /*0018*/ 	.byte	0x04, 0x11
        /*001a*/ 	.short	(.L_23 - .L_22)
	.align		4
.L_22:
        /*001c*/ 	.word	index@($__internal_1_$__cuda_sm10x_tcgen05_guardrail_trap_phase_invalid_during_alloc)
        /*0020*/ 	.word	0x00000000


	//----- nvinfo : EIATTR_FRAME_SIZE
	.align		4
.L_23:
        /*0024*/ 	.byte	0x04, 0x11
        /*0026*/ 	.short	(.L_25 - .L_24)
	.align		4
.L_24:
        /*0028*/ 	.word	index@($__internal_0_$__cuda_sm10x_tcgen05_guardrail_trap_col_being_dealloced_not_returned_by_alloc)
        /*002c*/ 	.word	0x00000000


	//----- nvinfo : EIATTR_FRAME_SIZE
	.align		4
.L_25:
        /*0030*/ 	.byte	0x04, 0x11
        /*0032*/ 	.short	(.L_27 - .L_26)
	.align		4
.L_26:
        /*0034*/ 	.word	index@(_ZN7cutlass13device_kernelINS_4gemm6kernel13GemmUniversalIN4cute5tupleIJiiiiEEENS1_10collective13CollectiveMmaINS1_35MainloopSm100TmaUmmaWarpSpecializedILi4ELi2ELi4ENS5_IJNS4_1CILi2EEENSA_ILi1EEESC_EEEEENS5_IJNSA_ILi64EEENSA_ILi256EEESF_EEENS_10bfloat16_tENS5_IJlSC_lEEESI_SJ_NS4_8TiledMMAINS4_8MMA_AtomIJNS4_20SM100_MMA_F16BF16_SSISI_SI_fLi64ELi256ELNS4_4UMMA5MajorE0ELSO_0ELNSN_7ScaleInE0ELSP_0EEEEEENS4_6LayoutINS5_IJSC_SC_SC_EEENS5_IJNSA_ILi0EEESU_SU_EEEEENS5_IJNS4_10UnderscoreESX_SX_EEEEENS4_13SM90_TMA_LOADENS4_14ComposedLayoutINS4_7SwizzleILi3ELi4ELi3EEENS4_18smem_ptr_flag_bitsILi16EEENSS_INS5_IJNSA_ILi8EEESF_EEENS5_IJSF_SC_EEEEEEEvNS4_8identityENS4_23SM90_TMA_LOAD_MULTICASTES1A_vS1B_EENS_8epilogue10collective18CollectiveEpilogueINS1E_23Sm100TmaWarpSpecializedILi4ELi2ELi32ELb1ELb0EEEJSH_NS5_IJNSS_ISF_SC_EES1J_EEESI_SJ_SI_SJ_NS1E_6fusion15FusionCallbacksIS1I_NS1L_17LinearCombinationISI_fSI_fLNS_15FloatRoundStyleE2EEESH_S1K_JEEENS4_5SM1004TMEM4LOAD26SM100_TMEM_LOAD_16dp256b8xES10_S1A_NS4_17SM75_U32x4_LDSM_NENS4_14SM90_TMA_STOREES1A_NS4_17SM90_U32x4_STSM_NENS4_39AutoVectorizingCopyWithAssumedAlignmentILi128EEEEEEvvEEEEvNT_6ParamsE)
        /*0038*/ 	.word	0x00000000


	//----- nvinfo : EIATTR_MIN_STACK_SIZE
	.align		4
.L_27:
        /*003c*/ 	.byte	0x04, 0x12
        /*003e*/ 	.short	(.L_29 - .L_28)
	.align		4
.L_28:
        /*0040*/ 	.word	index@(_ZN7cutlass13device_kernelINS_4gemm6kernel13GemmUniversalIN4cute5tupleIJiiiiEEENS1_10collective13CollectiveMmaINS1_35MainloopSm100TmaUmmaWarpSpecializedILi4ELi2ELi4ENS5_IJNS4_1CILi2EEENSA_ILi1EEESC_EEEEENS5_IJNSA_ILi64EEENSA_ILi256EEESF_EEENS_10bfloat16_tENS5_IJlSC_lEEESI_SJ_NS4_8TiledMMAINS4_8MMA_AtomIJNS4_20SM100_MMA_F16BF16_SSISI_SI_fLi64ELi256ELNS4_4UMMA5MajorE0ELSO_0ELNSN_7ScaleInE0ELSP_0EEEEEENS4_6LayoutINS5_IJSC_SC_SC_EEENS5_IJNSA_ILi0EEESU_SU_EEEEENS5_IJNS4_10UnderscoreESX_SX_EEEEENS4_13SM90_TMA_LOADENS4_14ComposedLayoutINS4_7SwizzleILi3ELi4ELi3EEENS4_18smem_ptr_flag_bitsILi16EEENSS_INS5_IJNSA_ILi8EEESF_EEENS5_IJSF_SC_EEEEEEEvNS4_8identityENS4_23SM90_TMA_LOAD_MULTICASTES1A_vS1B_EENS_8epilogue10collective18CollectiveEpilogueINS1E_23Sm100TmaWarpSpecializedILi4ELi2ELi32ELb1ELb0EEEJSH_NS5_IJNSS_ISF_SC_EES1J_EEESI_SJ_SI_SJ_NS1E_6fusion15FusionCallbacksIS1I_NS1L_17LinearCombinationISI_fSI_fLNS_15FloatRoundStyleE2EEESH_S1K_JEEENS4_5SM1004TMEM4LOAD26SM100_TMEM_LOAD_16dp256b8xES10_S1A_NS4_17SM75_U32x4_LDSM_NENS4_14SM90_TMA_STOREES1A_NS4_17SM90_U32x4_STSM_NENS4_39AutoVectorizingCopyWithAssumedAlignmentILi128EEEEEEvvEEEEvNT_6ParamsE)
        /*0044*/ 	.word	0x00000000
.L_29:


//--------------------- .nv.compat                --------------------------
	.section	.nv.compat,"",@"SHT_CUDA_COMPAT_INFO"
	.align	4
        /*0000*/ 	.byte	0x02, 0x09, 0x01, 0x00, 0x02, 0x02, 0x02, 0x00, 0x02, 0x05, 0x05, 0x00, 0x03, 0x07, 0x01, 0x01
        /*0010*/ 	.byte	0x02, 0x03, 0x01, 0x00, 0x02, 0x06, 0x01, 0x00, 0x04, 0x0b, 0x08, 0x00, 0x09, 0x00, 0x00, 0x00
        /*0020*/ 	.byte	0x00, 0x00, 0x00, 0x00


//--------------------- .nv.info._ZN7cutlass13device_kernelINS_4gemm6kernel13GemmUniversalIN4cute5tupleIJiiiiEEENS1_10collective13CollectiveMmaINS1_35MainloopSm100TmaUmmaWarpSpecializedILi4ELi2ELi4ENS5_IJNS4_1CILi2EEENSA_ILi1EEESC_EEEEENS5_IJNSA_ILi64EEENSA_ILi256EEESF_EEENS_10bfloat16_tENS5_IJlSC_lEEESI_SJ_NS4_8TiledMMAINS4_8MMA_AtomIJNS4_20SM100_MMA_F16BF16_SSISI_SI_fLi64ELi256ELNS4_4UMMA5MajorE0ELSO_0ELNSN_7ScaleInE0ELSP_0EEEEEENS4_6LayoutINS5_IJSC_SC_SC_EEENS5_IJNSA_ILi0EEESU_SU_EEEEENS5_IJNS4_10UnderscoreESX_SX_EEEEENS4_13SM90_TMA_LOADENS4_14ComposedLayoutINS4_7SwizzleILi3ELi4ELi3EEENS4_18smem_ptr_flag_bitsILi16EEENSS_INS5_IJNSA_ILi8EEESF_EEENS5_IJSF_SC_EEEEEEEvNS4_8identityENS4_23SM90_TMA_LOAD_MULTICASTES1A_vS1B_EENS_8epilogue10collective18CollectiveEpilogueINS1E_23Sm100TmaWarpSpecializedILi4ELi2ELi32ELb1ELb0EEEJSH_NS5_IJNSS_ISF_SC_EES1J_EEESI_SJ_SI_SJ_NS1E_6fusion15FusionCallbacksIS1I_NS1L_17LinearCombinationISI_fSI_fLNS_15FloatRoundStyleE2EEESH_S1K_JEEENS4_5SM1004TMEM4LOAD26SM100_TMEM_LOAD_16dp256b8xES10_S1A_NS4_17SM75_U32x4_LDSM_NENS4_14SM90_TMA_STOREES1A_NS4_17SM90_U32x4_STSM_NENS4_39AutoVectorizingCopyWithAssumedAlignmentILi128EEEEEEvvEEEEvNT_6ParamsE --------------------------
	.section	.nv.info._ZN7cutlass13device_kernelINS_4gemm6kernel13GemmUniversalIN4cute5tupleIJiiiiEEENS1_10collective13CollectiveMmaINS1_35MainloopSm100TmaUmmaWarpSpecializedILi4ELi2ELi4ENS5_IJNS4_1CILi2EEENSA_ILi1EEESC_EEEEENS5_IJNSA_ILi64EEENSA_ILi256EEESF_EEENS_10bfloat16_tENS5_IJlSC_lEEESI_SJ_NS4_8TiledMMAINS4_8MMA_AtomIJNS4_20SM100_MMA_F16BF16_SSISI_SI_fLi64ELi256ELNS4_4UMMA5MajorE0ELSO_0ELNSN_7ScaleInE0ELSP_0EEEEEENS4_6LayoutINS5_IJSC_SC_SC_EEENS5_IJNSA_ILi0EEESU_SU_EEEEENS5_IJNS4_10UnderscoreESX_SX_EEEEENS4_13SM90_TMA_LOADENS4_14ComposedLayoutINS4_7SwizzleILi3ELi4ELi3EEENS4_18smem_ptr_flag_bitsILi16EEENSS_INS5_IJNSA_ILi8EEESF_EEENS5_IJSF_SC_EEEEEEEvNS4_8identityENS4_23SM90_TMA_LOAD_MULTICASTES1A_vS1B_EENS_8epilogue10collective18CollectiveEpilogueINS1E_23Sm100TmaWarpSpecializedILi4ELi2ELi32ELb1ELb0EEEJSH_NS5_IJNSS_ISF_SC_EES1J_EEESI_SJ_SI_SJ_NS1E_6fusion15FusionCallbacksIS1I_NS1L_17LinearCombinationISI_fSI_fLNS_15FloatRoundStyleE2EEESH_S1K_JEEENS4_5SM1004TMEM4LOAD26SM100_TMEM_LOAD_16dp256b8xES10_S1A_NS4_17SM75_U32x4_LDSM_NENS4_14SM90_TMA_STOREES1A_NS4_17SM90_U32x4_STSM_NENS4_39AutoVectorizingCopyWithAssumedAlignmentILi128EEEEEEvvEEEEvNT_6ParamsE,"",@"SHT_CUDA_INFO"
	.sectionflags	@""
	.align	4


	//----- nvinfo : EIATTR_CUDA_API_VERSION
	.align		4
        /*0000*/ 	.byte	0x04, 0x37
        /*0002*/ 	.short	(.L_31 - .L_30)
.L_30:
        /*0004*/ 	.word	0x00000082


	//----- nvinfo : EIATTR_KPARAM_INFO
	.align		4
.L_31:
        /*0008*/ 	.byte	0x04, 0x17
        /*000a*/ 	.short	(.L_33 - .L_32)
.L_32:
        /*000c*/ 	.word	0x00000000
        /*0010*/ 	.short	0x0000
        /*0012*/ 	.short	0x0000
        /*0014*/ 	.byte	0x00, 0xf0, 0x01, 0x20


	//----- nvinfo : EIATTR_AT_ENTRY_FRAGMENTS
	.align		4
.L_33:
        /*0018*/ 	.byte	0x04, 0x4f
        /*001a*/ 	.short	(.L_35 - .L_34)


	//   ....[0]....
.L_34:
        /*001c*/ 	.word	0x00000006


	//----- nvinfo : EIATTR_RESERVED_SMEM_USED
	.align		4
.L_35:
        /*0020*/ 	.byte	0x01, 0x41
	.zero		2


	//----- nvinfo : EIATTR_SPARSE_MMA_MASK
	.align		4
        /*0024*/ 	.byte	0x03, 0x50
        /*0026*/ 	.short	0x0000


	//----- nvinfo : EIATTR_TCGEN05_1CTA_USED
	.align		4
        /*0028*/ 	.byte	0x01, 0x51
	.zero		2


	//----- nvinfo : EIATTR_MAXREG_COUNT
	.align		4
        /*002c*/ 	.byte	0x03, 0x1b
        /*002e*/ 	.short	0x00ff


	//----- nvinfo : EIATTR_NUM_BARRIERS
	.align		4
        /*0030*/ 	.byte	0x02, 0x4c
        /*0032*/ 	.byte	0x07
	.zero		1


	//----- nvinfo : EIATTR_EXTERNS
	.align		4
        /*0034*/ 	.byte	0x04, 0x0f
        /*0036*/ 	.short	(.L_37 - .L_36)


	//   ....[0]....
	.align		4
.L_36:
        /*0038*/ 	.word	index@(__assertfail)


	//----- nvinfo : EIATTR_MERCURY_ISA_VERSION
	.align		4
.L_37:
        /*003c*/ 	.byte	0x03, 0x5f
        /*003e*/ 	.short	0x0101


	//----- nvinfo : EIATTR_INT_WARP_WIDE_INSTR_OFFSETS
	.align		4
        /*0040*/ 	.byte	0x04, 0x31
        /*0042*/ 	.short	(.L_39 - .L_38)


	//   ....[0]....
.L_38:
        /*0044*/ 	.word	0x00003d10


	//   ....[1]....
        /*0048*/ 	.word	0x00003d30


	//   ....[2]....
        /*004c*/ 	.word	0x00003d60


	//   ....[3]....
        /*0050*/ 	.word	0x00004970


	//   ....[4]....
        /*0054*/ 	.word	0x000049d0


	//   ....[5]....
        /*0058*/ 	.word	0x00004ab0


	//   ....[6]....
        /*005c*/ 	.word	0x00004b30


	//   ....[7]....
        /*0060*/ 	.word	0x00004c20


	//   ....[8]....
        /*0064*/ 	.word	0x00004cb0


	//   ....[9]....
        /*0068*/ 	.word	0x00004da0


	//   ....[10]....
        /*006c*/ 	.word	0x00004e50


	//----- nvinfo : EIATTR_COOP_GROUP_MASK_REGIDS
	.align		4
.L_39:
        /*0070*/ 	.byte	0x04, 0x29
        /*0072*/ 	.short	(.L_41 - .L_40)


	//   ....[0]....
.L_40:
        /*0074*/ 	.word	0xffffffff


	//   ....[1]....
        /*0078*/ 	.word	0xffffffff


	//   ....[2]....
        /*007c*/ 	.word	0xffffffff


	//   ....[3]....
        /*0080*/ 	.word	0xffffffff


	//   ....[4]....
        /*0084*/ 	.word	0xffffffff


	//   ....[5]....
        /*0088*/ 	.word	0xffffffff


	//   ....[6]....
        /*008c*/ 	.word	0xffffffff


	//   ....[7]....
        /*0090*/ 	.word	0xffffffff


	//   ....[8]....
        /*0094*/ 	.word	0xffffffff


	//   ....[9]....
        /*0098*/ 	.word	0xffffffff


	//   ....[10]....
        /*009c*/ 	.word	0xffffffff


	//   ....[11]....
        /*00a0*/ 	.word	0xffffffff


	//   ....[12]....
        /*00a4*/ 	.word	0xffffffff


	//   ....[13]....
        /*00a8*/ 	.word	0xffffffff


	//----- nvinfo : EIATTR_COOP_GROUP_INSTR_OFFSETS
	.align		4
.L_41:
        /*00ac*/ 	.byte	0x04, 0x28
        /*00ae*/ 	.short	(.L_43 - .L_42)


	//   ....[0]....
.L_42:
        /*00b0*/ 	.word	0x00000080


	//   ....[1]....
        /*00b4*/ 	.word	0x000004f0


	//   ....[2]....
        /*00b8*/ 	.word	0x00000690


	//   ....[3]....
        /*00bc*/ 	.word	0x00000830


	//   ....[4]....
        /*00c0*/ 	.word	0x00000930


	//   ....[5]....
        /*00c4*/ 	.word	0x00000aa0


	//   ....[6]....
        /*00c8*/ 	.word	0x00000c40


	//   ....[7]....
        /*00cc*/ 	.word	0x00000df0


	//   ....[8]....
        /*00d0*/ 	.word	0x00002010


	//   ....[9]....
        /*00d4*/ 	.word	0x00002f00


	//   ....[10]....
        /*00d8*/ 	.word	0x00003110


	//   ....[11]....
        /*00dc*/ 	.word	0x00003140


	//   ....[12]....
        /*00e0*/ 	.word	0x00003bf0


	//   ....[13]....
        /*00e4*/ 	.word	0x00003e20


	//----- nvinfo : EIATTR_VRC_CTA_INIT_COUNT
	.align		4
.L_43:
        /*00e8*/ 	.byte	0x02, 0x4a
        /*00ea*/ 	.byte	0x80
	.zero		1


	//----- nvinfo : EIATTR_SYSCALL_OFFSETS
	.align		4
        /*00ec*/ 	.byte	0x04, 0x46
        /*00ee*/ 	.short	(.L_45 - .L_44)


	//   ....[0]....
.L_44:
        /*00f0*/ 	.word	0x00005ae0


	//   ....[1]....
        /*00f4*/ 	.word	0x00005bd0


	//   ....[2]....
        /*00f8*/ 	.word	0x00006440


	//   ....[3]....
        /*00fc*/ 	.word	0x00007100


	//   ....[4]....
        /*0100*/ 	.word	0x00007d70


	//   ....[5]....
        /*0104*/ 	.word	0x000089d0


	//----- nvinfo : EIATTR_MBARRIER_INSTR_OFFSETS
	.align		4
.L_45:
        /*0108*/ 	.byte	0x04, 0x39
        /*010a*/ 	.short	(.L_47 - .L_46)


	//   ....[0]....
.L_46:
        /*010c*/ 	.word	0x00000600
        /*0110*/ 	.word	0x000000ff
        /*0114*/ 	.word	0x00000000
        /*0118*/ 	.short	0x0100
        /*011a*/ 	.byte	0x04
	.zero		1


	//   ....[1]....
        /*011c*/ 	.word	0x00000610
        /*0120*/ 	.word	0x000000ff
        /*0124*/ 	.word	0x00000020
        /*0128*/ 	.short	0x0100
        /*012a*/ 	.byte	0x04
	.zero		1


	//   ....[2]....
        /*012c*/ 	.word	0x00000620
        /*0130*/ 	.word	0x000000ff
        /*0134*/ 	.word	0x00000008
        /*0138*/ 	.short	0x0100
        /*013a*/ 	.byte	0x04
	.zero		1


	//   ....[3]....
        /*013c*/ 	.word	0x00000630
        /*0140*/ 	.word	0x000000ff
        /*0144*/ 	.word	0x00000028
        /*0148*/ 	.short	0x0100
        /*014a*/ 	.byte	0x04
	.zero		1


	//   ....[4]....
        /*014c*/ 	.word	0x00000640
        /*0150*/ 	.word	0x000000ff
        /*0154*/ 	.word	0x00000010
        /*0158*/ 	.short	0x0100
        /*015a*/ 	.byte	0x04
	.zero		1


	//   ....[5]....
        /*015c*/ 	.word	0x00000650
        /*0160*/ 	.word	0x000000ff
        /*0164*/ 	.word	0x00000030
        /*0168*/ 	.short	0x0100
        /*016a*/ 	.byte	0x04
	.zero		1


	//   ....[6]....
        /*016c*/ 	.word	0x00000660
        /*0170*/ 	.word	0x000000ff
        /*0174*/ 	.word	0x00000018
        /*0178*/ 	.short	0x0100
        /*017a*/ 	.byte	0x04
	.zero		1


	//   ....[7]....
        /*017c*/ 	.word	0x00000670
        /*0180*/ 	.word	0x000000ff
        /*0184*/ 	.word	0x00000038
        /*0188*/ 	.short	0x0100
        /*018a*/ 	.byte	0x04
	.zero		1


	//   ....[8]....
        /*018c*/ 	.word	0x000007a0
        /*0190*/ 	.word	0x000000ff
        /*0194*/ 	.word	0x00000040
        /*0198*/ 	.short	0x0100
        /*019a*/ 	.byte	0x04
	.zero		1


	//   ....[9]....
        /*019c*/ 	.word	0x000007b0
        /*01a0*/ 	.word	0x000000ff
        /*01a4*/ 	.word	0x00000060
        /*01a8*/ 	.short	0x0100
        /*01aa*/ 	.byte	0x04
	.zero		1


	//   ....[10]....
        /*01ac*/ 	.word	0x000007c0
        /*01b0*/ 	.word	0x000000ff
        /*01b4*/ 	.word	0x00000048
        /*01b8*/ 	.short	0x0100
        /*01ba*/ 	.byte	0x04
	.zero		1


	//   ....[11]....
        /*01bc*/ 	.word	0x000007d0
        /*01c0*/ 	.word	0x000000ff
        /*01c4*/ 	.word	0x00000068
        /*01c8*/ 	.short	0x0100
        /*01ca*/ 	.byte	0x04
	.zero		1


	//   ....[12]....
        /*01cc*/ 	.word	0x000007e0
        /*01d0*/ 	.word	0x000000ff
        /*01d4*/ 	.word	0x00000050
        /*01d8*/ 	.short	0x0100
        /*01da*/ 	.byte	0x04
	.zero		1


	//   ....[13]....
        /*01dc*/ 	.word	0x000007f0
        /*01e0*/ 	.word	0x000000ff
        /*01e4*/ 	.word	0x00000070
        /*01e8*/ 	.short	0x0100
        /*01ea*/ 	.byte	0x04
	.zero		1


	//   ....[14]....
        /*01ec*/ 	.word	0x00000800
        /*01f0*/ 	.word	0x000000ff
        /*01f4*/ 	.word	0x00000058
        /*01f8*/ 	.short	0x0100
        /*01fa*/ 	.byte	0x04
	.zero		1


	//   ....[15]....
        /*01fc*/ 	.word	0x00000810
        /*0200*/ 	.word	0x000000ff
        /*0204*/ 	.word	0x00000078
        /*0208*/ 	.short	0x0100
        /*020a*/ 	.byte	0x04
	.zero		1


	//   ....[16]....
        /*020c*/ 	.word	0x00000900
        /*0210*/ 	.word	0x000000ff
        /*0214*/ 	.word	0x00000080
        /*0218*/ 	.short	0x0100
        /*021a*/ 	.byte	0x06
	.zero		1


	//   ....[17]....
        /*021c*/ 	.word	0x00000910
        /*0220*/ 	.word	0x000000ff
        /*0224*/ 	.word	0x00000088
        /*0228*/ 	.short	0x0100
        /*022a*/ 	.byte	0x06
	.zero		1


	//   ....[18]....
        /*022c*/ 	.word	0x00000a50
        /*0230*/ 	.word	0x000000ff
        /*0234*/ 	.word	0x00000090
        /*0238*/ 	.short	0x0100
        /*023a*/ 	.byte	0x06
	.zero		1


	//   ....[19]....
        /*023c*/ 	.word	0x00000a60
        /*0240*/ 	.word	0x000000ff
        /*0244*/ 	.word	0x000000a0
        /*0248*/ 	.short	0x0100
        /*024a*/ 	.byte	0x06
	.zero		1


	//   ....[20]....
        /*024c*/ 	.word	0x00000a70
        /*0250*/ 	.word	0x000000ff
        /*0254*/ 	.word	0x00000098
        /*0258*/ 	.short	0x0100
        /*025a*/ 	.byte	0x06
	.zero		1


	//   ....[21]....
        /*025c*/ 	.word	0x00000a80
        /*0260*/ 	.word	0x000000ff
        /*0264*/ 	.word	0x000000a8
        /*0268*/ 	.short	0x0100
        /*026a*/ 	.byte	0x06
	.zero		1


	//   ....[22]....
        /*026c*/ 	.word	0x00000bb0
        /*0270*/ 	.word	0x000000ff
        /*0274*/ 	.word	0x000000b0
        /*0278*/ 	.short	0x0100
        /*027a*/ 	.byte	0x04
	.zero		1


	//   ....[23]....
        /*027c*/ 	.word	0x00000bc0
        /*0280*/ 	.word	0x000000ff
        /*0284*/ 	.word	0x000000d0
        /*0288*/ 	.short	0x0100
        /*028a*/ 	.byte	0x04
	.zero		1


	//   ....[24]....
        /*028c*/ 	.word	0x00000bd0
        /*0290*/ 	.word	0x000000ff
        /*0294*/ 	.word	0x000000b8
        /*0298*/ 	.short	0x0100
        /*029a*/ 	.byte	0x04
	.zero		1


	//   ....[25]....
        /*029c*/ 	.word	0x00000be0
        /*02a0*/ 	.word	0x000000ff
        /*02a4*/ 	.word	0x000000d8
        /*02a8*/ 	.short	0x0100
        /*02aa*/ 	.byte	0x04
	.zero		1


	//   ....[26]....
        /*02ac*/ 	.word	0x00000bf0
        /*02b0*/ 	.word	0x000000ff
        /*02b4*/ 	.word	0x000000c0
        /*02b8*/ 	.short	0x0100
        /*02ba*/ 	.byte	0x04
	.zero		1


	//   ....[27]....
        /*02bc*/ 	.word	0x00000c00
        /*02c0*/ 	.word	0x000000ff
        /*02c4*/ 	.word	0x000000e0
        /*02c8*/ 	.short	0x0100
        /*02ca*/ 	.byte	0x04
	.zero		1


	//   ....[28]....
        /*02cc*/ 	.word	0x00000c10
        /*02d0*/ 	.word	0x000000ff
        /*02d4*/ 	.word	0x000000c8
        /*02d8*/ 	.short	0x0100
        /*02da*/ 	.byte	0x04
	.zero		1


	//   ....[29]....
        /*02dc*/ 	.word	0x00000c20
        /*02e0*/ 	.word	0x000000ff
        /*02e4*/ 	.word	0x000000e8
        /*02e8*/ 	.short	0x0100
        /*02ea*/ 	.byte	0x04
	.zero		1


	//   ....[30]....
        /*02ec*/ 	.word	0x00000d10
        /*02f0*/ 	.word	0x000000ff
        /*02f4*/ 	.word	0x000000f0
        /*02f8*/ 	.short	0x0100
        /*02fa*/ 	.byte	0x04
	.zero		1


	//   ....[31]....
        /*02fc*/ 	.word	0x00000d20
        /*0300*/ 	.word	0x000000ff
        /*0304*/ 	.word	0x00000100
        /*0308*/ 	.short	0x0100
        /*030a*/ 	.byte	0x04
	.zero		1


	//   ....[32]....
        /*030c*/ 	.word	0x00000d30
        /*0310*/ 	.word	0x000000ff
        /*0314*/ 	.word	0x000000f8
        /*0318*/ 	.short	0x0100
        /*031a*/ 	.byte	0x04
	.zero		1


	//   ....[33]....
        /*031c*/ 	.word	0x00000d40
        /*0320*/ 	.word	0x000000ff
        /*0324*/ 	.word	0x00000108
        /*0328*/ 	.short	0x0100
        /*032a*/ 	.byte	0x04
	.zero		1


	//   ....[34]....
        /*032c*/ 	.word	0x000018b0
        /*0330*/ 	.word	0x00000000
        /*0334*/ 	.word	0x00000100
        /*0338*/ 	.short	0x010a
        /*033a*/ 	.byte	0xff
	.zero		1


	//   ....[35]....
        /*033c*/ 	.word	0x000018d0
        /*0340*/ 	.word	0x00000000
        /*0344*/ 	.word	0x000000f0
        /*0348*/ 	.short	0x0101
        /*034a*/ 	.byte	0xff
	.zero		1


	//   ....[36]....
        /*034c*/ 	.word	0x00001990
        /*0350*/ 	.word	0x000000ff
        /*0354*/ 	.word	0x00000020
        /*0358*/ 	.short	0x010a
        /*035a*/ 	.byte	0x04
	.zero		1


	//   ....[37]....
        /*035c*/ 	.word	0x00001a10
        /*0360*/ 	.word	0x000000ff
        /*0364*/ 	.word	0x00000020
        /*0368*/ 	.short	0x010a
        /*036a*/ 	.byte	0x21
	.zero		1


	//   ....[38]....
        /*036c*/ 	.word	0x00001ba0
        /*0370*/ 	.word	0x000000ff
        /*0374*/ 	.word	0x00000020
        /*0378*/ 	.short	0x010a
        /*037a*/ 	.byte	0x08
	.zero		1


	//   ....[39]....
        /*037c*/ 	.word	0x00001cd0
        /*0380*/ 	.word	0x000000ff
        /*0384*/ 	.word	0x00000088
        /*0388*/ 	.short	0x0101
        /*038a*/ 	.byte	0x07
	.zero		1


	//   ....[40]....
        /*038c*/ 	.word	0x00001cf0
        /*0390*/ 	.word	0x000000ff
        /*0394*/ 	.word	0x00000020
        /*0398*/ 	.short	0x010a
        /*039a*/ 	.byte	0x04
	.zero		1


	//   ....[41]....
        /*039c*/ 	.word	0x00001d70
        /*03a0*/ 	.word	0x000000ff
        /*03a4*/ 	.word	0x00000020
        /*03a8*/ 	.short	0x010a
        /*03aa*/ 	.byte	0x09
	.zero		1


	//   ....[42]....
        /*03ac*/ 	.word	0x00001f10
        /*03b0*/ 	.word	0x000000ff
        /*03b4*/ 	.word	0x00000020
        /*03b8*/ 	.short	0x010a
        /*03ba*/ 	.byte	0x06
	.zero		1


	//   ....[43]....
        /*03bc*/ 	.word	0x00002040
        /*03c0*/ 	.word	0x00000003
        /*03c4*/ 	.word	0x00000090
        /*03c8*/ 	.short	0x010a
        /*03ca*/ 	.byte	0xff
	.zero		1


	//   ....[44]....
        /*03cc*/ 	.word	0x00002190
        /*03d0*/ 	.word	0x00000000
        /*03d4*/ 	.word	0x00000000
        /*03d8*/ 	.short	0x0101
        /*03da*/ 	.byte	0xff
	.zero		1


	//   ....[45]....
        /*03dc*/ 	.word	0x00002750
        /*03e0*/ 	.word	0x000000ff
        /*03e4*/ 	.word	0x00000000
        /*03e8*/ 	.short	0x010a
        /*03ea*/ 	.byte	0x04
	.zero		1


	//   ....[46]....
        /*03ec*/ 	.word	0x000027e0
        /*03f0*/ 	.word	0x000000ff
        /*03f4*/ 	.word	0x00000000
        /*03f8*/ 	.short	0x010a
        /*03fa*/ 	.byte	0x05
	.zero		1


	//   ....[47]....
        /*03fc*/ 	.word	0x00002870
        /*0400*/ 	.word	0x000000ff
        /*0404*/ 	.word	0x00000000
        /*0408*/ 	.short	0x010a
        /*040a*/ 	.byte	0x05
	.zero		1


	//   ....[48]....
        /*040c*/ 	.word	0x00002910
        /*0410*/ 	.word	0x00000000
        /*0414*/ 	.word	0x00000000
        /*0418*/ 	.short	0x010a
        /*041a*/ 	.byte	0xff
	.zero		1


	//   ....[49]....
        /*041c*/ 	.word	0x00002a50
        /*0420*/ 	.word	0x00000002
        /*0424*/ 	.word	0x000000f0
        /*0428*/ 	.short	0x010a
        /*042a*/ 	.byte	0xff
	.zero		1


	//   ....[50]....
        /*042c*/ 	.word	0x00002ab0
        /*0430*/ 	.word	0x00000004
        /*0434*/ 	.word	0x00000000
        /*0438*/ 	.short	0x0101
        /*043a*/ 	.byte	0xff
	.zero		1


	//   ....[51]....
        /*043c*/ 	.word	0x00002ad0
        /*0440*/ 	.word	0x000000ff
        /*0444*/ 	.word	0x000000a0
        /*0448*/ 	.short	0x010a
        /*044a*/ 	.byte	0x04
	.zero		1


	//   ....[52]....
        /*044c*/ 	.word	0x00002bf0
        /*0450*/ 	.word	0x00000002
        /*0454*/ 	.word	0x00000090
        /*0458*/ 	.short	0x010a
        /*045a*/ 	.byte	0xff
	.zero		1


	//   ....[53]....
        /*045c*/ 	.word	0x00002d00
        /*0460*/ 	.word	0x00000002
        /*0464*/ 	.word	0x00000000
        /*0468*/ 	.short	0x0101
        /*046a*/ 	.byte	0xff
	.zero		1


	//   ....[54]....
        /*046c*/ 	.word	0x00002d90
        /*0470*/ 	.word	0x000000ff
        /*0474*/ 	.word	0x000000a0
        /*0478*/ 	.short	0x0106
        /*047a*/ 	.byte	0x04
	.zero		1


	//   ....[55]....
        /*047c*/ 	.word	0x00002db0
        /*0480*/ 	.word	0x000000ff
        /*0484*/ 	.word	0x000000a0
        /*0488*/ 	.short	0x010a
        /*048a*/ 	.byte	0x04
	.zero		1


	//   ....[56]....
        /*048c*/ 	.word	0x00002e40
        /*0490*/ 	.word	0x000000ff
        /*0494*/ 	.word	0x000000a0
        /*0498*/ 	.short	0x0106
        /*049a*/ 	.byte	0x07
	.zero		1


	//   ....[57]....
        /*049c*/ 	.word	0x00002e80
        /*04a0*/ 	.word	0x00000000
        /*04a4*/ 	.word	0x000000a0
        /*04a8*/ 	.short	0x010a
        /*04aa*/ 	.byte	0xff
	.zero		1


	//   ....[58]....
        /*04ac*/ 	.word	0x000033e0
        /*04b0*/ 	.word	0x00000000
        /*04b4*/ 	.word	0x00000090
        /*04b8*/ 	.short	0x010a
        /*04ba*/ 	.byte	0xff
	.zero		1


	//   ....[59]....
        /*04bc*/ 	.word	0x000034e0
        /*04c0*/ 	.word	0x00000003
        /*04c4*/ 	.word	0x00000000
        /*04c8*/ 	.short	0x0101
        /*04ca*/ 	.byte	0xff
	.zero		1


	//   ....[60]....
        /*04cc*/ 	.word	0x000034f0
        /*04d0*/ 	.word	0x000000ff
        /*04d4*/ 	.word	0x00000000
        /*04d8*/ 	.short	0x010a
        /*04da*/ 	.byte	0x04
	.zero		1


	//   ....[61]....
        /*04dc*/ 	.word	0x00003570
        /*04e0*/ 	.word	0x000000ff
        /*04e4*/ 	.word	0x000000d0
        /*04e8*/ 	.short	0x010a
        /*04ea*/ 	.byte	0x1f
	.zero		1


	//   ....[62]....
        /*04ec*/ 	.word	0x00003650
        /*04f0*/ 	.word	0x000000ff
        /*04f4*/ 	.word	0x00000000
        /*04f8*/ 	.short	0x010a
        /*04fa*/ 	.byte	0x05
	.zero		1


	//   ....[63]....
        /*04fc*/ 	.word	0x00003790
        /*0500*/ 	.word	0x000000ff
        /*0504*/ 	.word	0x00000000
        /*0508*/ 	.short	0x010a
        /*050a*/ 	.byte	0x04
	.zero		1


	//   ....[64]....
        /*050c*/ 	.word	0x00003a20
        /*0510*/ 	.word	0x000000ff
        /*0514*/ 	.word	0x00000000
        /*0518*/ 	.short	0x010a
        /*051a*/ 	.byte	0x04
	.zero		1


	//   ....[65]....
        /*051c*/ 	.word	0x00003ab0
        /*0520*/ 	.word	0x000000ff
        /*0524*/ 	.word	0x00000000
        /*0528*/ 	.short	0x010a
        /*052a*/ 	.byte	0x05
	.zero		1


	//   ....[66]....
        /*052c*/ 	.word	0x00003b40
        /*0530*/ 	.word	0x000000ff
        /*0534*/ 	.word	0x00000000
        /*0538*/ 	.short	0x010a
        /*053a*/ 	.byte	0x05
	.zero		1


	//   ....[67]....
        /*053c*/ 	.word	0x00003bd0
        /*0540*/ 	.word	0x000000ff
        /*0544*/ 	.word	0x00000000
        /*0548*/ 	.short	0x010a
        /*054a*/ 	.byte	0x04
	.zero		1


	//   ....[68]....
        /*054c*/ 	.word	0x00004130
        /*0550*/ 	.word	0x00000008
        /*0554*/ 	.word	0x00000090
        /*0558*/ 	.short	0x010a
        /*055a*/ 	.byte	0xff
	.zero		1


	//   ....[69]....
        /*055c*/ 	.word	0x000042a0
        /*0560*/ 	.word	0x00000000
        /*0564*/ 	.word	0x00000000
        /*0568*/ 	.short	0x0101
        /*056a*/ 	.byte	0xff
	.zero		1


	//   ....[70]....
        /*056c*/ 	.word	0x00004780
        /*0570*/ 	.word	0x000000ff
        /*0574*/ 	.word	0x00000088
        /*0578*/ 	.short	0x010a
        /*057a*/ 	.byte	0x15
	.zero		1


	//   ....[71]....
        /*057c*/ 	.word	0x00004910
        /*0580*/ 	.word	0x000000ff
        /*0584*/ 	.word	0x00000060
        /*0588*/ 	.short	0x010a
        /*058a*/ 	.byte	0x15
	.zero		1


	//   ....[72]....
        /*058c*/ 	.word	0x00004a60
        /*0590*/ 	.word	0x000000ff
        /*0594*/ 	.word	0x00000040
        /*0598*/ 	.short	0x010b
        /*059a*/ 	.byte	0x15
	.zero		1


	//   ....[73]....
        /*059c*/ 	.word	0x00004a70
        /*05a0*/ 	.word	0x000000ff
        /*05a4*/ 	.word	0x00000000
        /*05a8*/ 	.short	0x0101
        /*05aa*/ 	.byte	0x32
	.zero		1


	//   ....[74]....
        /*05ac*/ 	.word	0x00004a80
        /*05b0*/ 	.word	0x000000ff
        /*05b4*/ 	.word	0x00000068
        /*05b8*/ 	.short	0x010a
        /*05ba*/ 	.byte	0x15
	.zero		1


	//   ....[75]....
        /*05bc*/ 	.word	0x00004bd0
        /*05c0*/ 	.word	0x000000ff
        /*05c4*/ 	.word	0x00000048
        /*05c8*/ 	.short	0x010b
        /*05ca*/ 	.byte	0x15
	.zero		1


	//   ....[76]....
        /*05cc*/ 	.word	0x00004be0
        /*05d0*/ 	.word	0x000000ff
        /*05d4*/ 	.word	0x00000000
        /*05d8*/ 	.short	0x0101
        /*05da*/ 	.byte	0x31
	.zero		1


	//   ....[77]....
        /*05dc*/ 	.word	0x00004bf0
        /*05e0*/ 	.word	0x000000ff
        /*05e4*/ 	.word	0x00000070
        /*05e8*/ 	.short	0x010a
        /*05ea*/ 	.byte	0x15
	.zero		1


	//   ....[78]....
        /*05ec*/ 	.word	0x00004d50
        /*05f0*/ 	.word	0x000000ff
        /*05f4*/ 	.word	0x00000050
        /*05f8*/ 	.short	0x010b
        /*05fa*/ 	.byte	0x15
	.zero		1


	//   ....[79]....
        /*05fc*/ 	.word	0x00004d60
        /*0600*/ 	.word	0x000000ff
        /*0604*/ 	.word	0x00000000
        /*0608*/ 	.short	0x0101
        /*060a*/ 	.byte	0x30
	.zero		1


	//   ....[80]....
        /*060c*/ 	.word	0x00004d70
        /*0610*/ 	.word	0x000000ff
        /*0614*/ 	.word	0x00000078
        /*0618*/ 	.short	0x010a
        /*061a*/ 	.byte	0x15
	.zero		1


	//   ....[81]....
        /*061c*/ 	.word	0x00004f70
        /*0620*/ 	.word	0x000000ff
        /*0624*/ 	.word	0x00000058
        /*0628*/ 	.short	0x010b
        /*062a*/ 	.byte	0x15
	.zero		1


	//   ....[82]....
        /*062c*/ 	.word	0x00004f80
        /*0630*/ 	.word	0x000000ff
        /*0634*/ 	.word	0x00000000
        /*0638*/ 	.short	0x0101
        /*063a*/ 	.byte	0x2b
	.zero		1


	//   ....[83]....
        /*063c*/ 	.word	0x00004fb0
        /*0640*/ 	.word	0x000000ff
        /*0644*/ 	.word	0x00000060
        /*0648*/ 	.short	0x010a
        /*064a*/ 	.byte	0x15
	.zero		1


	//   ....[84]....
        /*064c*/ 	.word	0x00004fd0
        /*0650*/ 	.word	0x000000ff
        /*0654*/ 	.word	0x00000068
        /*0658*/ 	.short	0x010a
        /*065a*/ 	.byte	0x15
	.zero		1


	//   ....[85]....
        /*065c*/ 	.word	0x00004ff0
        /*0660*/ 	.word	0x000000ff
        /*0664*/ 	.word	0x00000070
        /*0668*/ 	.short	0x010a
        /*066a*/ 	.byte	0x15
	.zero		1


	//   ....[86]....
        /*066c*/ 	.word	0x00005030
        /*0670*/ 	.word	0x00000000
        /*0674*/ 	.word	0x00000078
        /*0678*/ 	.short	0x010a
        /*067a*/ 	.byte	0xff
	.zero		1


	//   ....[87]....
        /*067c*/ 	.word	0x00005370
        /*0680*/ 	.word	0x00000003
        /*0684*/ 	.word	0x00000090
        /*0688*/ 	.short	0x010a
        /*068a*/ 	.byte	0xff
	.zero		1


	//   ....[88]....
        /*068c*/ 	.word	0x000054f0
        /*0690*/ 	.word	0x00000000
        /*0694*/ 	.word	0x00000000
        /*0698*/ 	.short	0x0101
        /*069a*/ 	.byte	0xff
	.zero		1


	//   ....[89]....
        /*069c*/ 	.word	0x00006090
        /*06a0*/ 	.word	0x000000ff
        /*06a4*/ 	.word	0x00000040
        /*06a8*/ 	.short	0x010a
        /*06aa*/ 	.byte	0x2c
	.zero		1


	//   ....[90]....
        /*06ac*/ 	.word	0x00006100
        /*06b0*/ 	.word	0x00000062
        /*06b4*/ 	.word	0x000000b0
        /*06b8*/ 	.short	0x010a
        /*06ba*/ 	.byte	0xff
	.zero		1


	//   ....[91]....
        /*06bc*/ 	.word	0x00006220
        /*06c0*/ 	.word	0x000000ff
        /*06c4*/ 	.word	0x00000040
        /*06c8*/ 	.short	0x010a
        /*06ca*/ 	.byte	0x2c
	.zero		1


	//   ....[92]....
        /*06cc*/ 	.word	0x00006320
        /*06d0*/ 	.word	0x00000062
        /*06d4*/ 	.word	0x000000b0
        /*06d8*/ 	.short	0x010a
        /*06da*/ 	.byte	0xff
	.zero		1


	//   ....[93]....
        /*06dc*/ 	.word	0x00006e20
        /*06e0*/ 	.word	0x00000000
        /*06e4*/ 	.word	0x00000000
        /*06e8*/ 	.short	0x0101
        /*06ea*/ 	.byte	0xff
	.zero		1


	//   ....[94]....
        /*06ec*/ 	.word	0x00006e30
        /*06f0*/ 	.word	0x00000003
        /*06f4*/ 	.word	0x00000040
        /*06f8*/ 	.short	0x010a
        /*06fa*/ 	.byte	0xff
	.zero		1


	//   ....[95]....
        /*06fc*/ 	.word	0x00006f00
        /*0700*/ 	.word	0x00000003
        /*0704*/ 	.word	0x00000040
        /*0708*/ 	.short	0x010a
        /*070a*/ 	.byte	0xff
	.zero		1


	//   ....[96]....
        /*070c*/ 	.word	0x00007a90
        /*0710*/ 	.word	0x00000066
        /*0714*/ 	.word	0x00000000
        /*0718*/ 	.short	0x0101
        /*071a*/ 	.byte	0xff
	.zero		1


	//   ....[97]....
        /*071c*/ 	.word	0x00007ab0
        /*0720*/ 	.word	0x0000003f
        /*0724*/ 	.word	0x00000040
        /*0728*/ 	.short	0x010a
        /*072a*/ 	.byte	0xff
	.zero		1


	//   ....[98]....
        /*072c*/ 	.word	0x00007b70
        /*0730*/ 	.word	0x0000003f
        /*0734*/ 	.word	0x00000040
        /*0738*/ 	.short	0x010a
        /*073a*/ 	.byte	0xff
	.zero		1


	//   ....[99]....
        /*073c*/ 	.word	0x000086f0
        /*0740*/ 	.word	0x00000066
        /*0744*/ 	.word	0x00000000
        /*0748*/ 	.short	0x0101
        /*074a*/ 	.byte	0xff
	.zero		1


	//   ....[100]....
        /*074c*/ 	.word	0x00008710
        /*0750*/ 	.word	0x0000006c
        /*0754*/ 	.word	0x00000040
        /*0758*/ 	.short	0x010a
        /*075a*/ 	.byte	0xff
	.zero		1


	//   ....[101]....
        /*075c*/ 	.word	0x000087d0
        /*0760*/ 	.word	0x0000006c
        /*0764*/ 	.word	0x00000040
        /*0768*/ 	.short	0x010a
        /*076a*/ 	.byte	0xff
	.zero		1


	//   ....[102]....
        /*076c*/ 	.word	0x00008c10
        /*0770*/ 	.word	0x000000ff
        /*0774*/ 	.word	0x00000000
        /*0778*/ 	.short	0x0101
        /*077a*/ 	.byte	0x04
	.zero		1


	//   ....[103]....
        /*077c*/ 	.word	0x000093c0
        /*0780*/ 	.word	0x00000002
        /*0784*/ 	.word	0x00000000
        /*0788*/ 	.short	0x0101
        /*078a*/ 	.byte	0xff
	.zero		1


	//   ....[104]....
        /*078c*/ 	.word	0x00009670
        /*0790*/ 	.word	0x000000ff
        /*0794*/ 	.word	0x00000000
        /*0798*/ 	.short	0x0101
        /*079a*/ 	.byte	0x04
	.zero		1


	//   ....[105]....
        /*079c*/ 	.word	0x00009690
        /*07a0*/ 	.word	0x00000000
        /*07a4*/ 	.word	0x00000100
        /*07a8*/ 	.short	0x010a
        /*07aa*/ 	.byte	0xff
	.zero		1


	//   ....[106]....
        /*07ac*/ 	.word	0x000096f0
        /*07b0*/ 	.word	0x00000000
        /*07b4*/ 	.word	0x00000020
        /*07b8*/ 	.short	0x010a
        /*07ba*/ 	.byte	0xff
	.zero		1


	//   ....[107]....
        /*07bc*/ 	.word	0x00009750
        /*07c0*/ 	.word	0x00000000
        /*07c4*/ 	.word	0x00000020
        /*07c8*/ 	.short	0x010a
        /*07ca*/ 	.byte	0xff
	.zero		1


	//   ....[108]....
        /*07cc*/ 	.word	0x000097a0
        /*07d0*/ 	.word	0x00000003
        /*07d4*/ 	.word	0x00000090
        /*07d8*/ 	.short	0x010a
        /*07da*/ 	.byte	0xff
	.zero		1


	//   ....[109]....
        /*07dc*/ 	.word	0x00009800
        /*07e0*/ 	.word	0x00000000
        /*07e4*/ 	.word	0x00000000
        /*07e8*/ 	.short	0x010a
        /*07ea*/ 	.byte	0xff
	.zero		1


	//   ....[110]....
        /*07ec*/ 	.word	0x00009860
        /*07f0*/ 	.word	0x00000000
        /*07f4*/ 	.word	0x00000000
        /*07f8*/ 	.short	0x010a
        /*07fa*/ 	.byte	0xff
	.zero		1


	//   ....[111]....
        /*07fc*/ 	.word	0x000098c0
        /*0800*/ 	.word	0x00000000
        /*0804*/ 	.word	0x00000000
        /*0808*/ 	.short	0x010a
        /*080a*/ 	.byte	0xff
	.zero		1


	//   ....[112]....
        /*080c*/ 	.word	0x00009910
        /*0810*/ 	.word	0x00000002
        /*0814*/ 	.word	0x000000f0
        /*0818*/ 	.short	0x010a
        /*081a*/ 	.byte	0xff
	.zero		1


	//   ....[113]....
        /*081c*/ 	.word	0x00009970
        /*0820*/ 	.word	0x00000002
        /*0824*/ 	.word	0x000000a0
        /*0828*/ 	.short	0x010a
        /*082a*/ 	.byte	0xff
	.zero		1


	//   ....[114]....
        /*082c*/ 	.word	0x000099c0
        /*0830*/ 	.word	0x00000002
        /*0834*/ 	.word	0x00000090
        /*0838*/ 	.short	0x010a
        /*083a*/ 	.byte	0xff
	.zero		1


	//   ....[115]....
        /*083c*/ 	.word	0x00009a20
        /*0840*/ 	.word	0x00000000
        /*0844*/ 	.word	0x000000a0
        /*0848*/ 	.short	0x010a
        /*084a*/ 	.byte	0xff
	.zero		1


	//   ....[116]....
        /*084c*/ 	.word	0x00009a70
        /*0850*/ 	.word	0x00000000
        /*0854*/ 	.word	0x00000090
        /*0858*/ 	.short	0x010a
        /*085a*/ 	.byte	0xff
	.zero		1


	//   ....[117]....
        /*085c*/ 	.word	0x00009ad0
        /*0860*/ 	.word	0x00000003
        /*0864*/ 	.word	0x000000d0
        /*0868*/ 	.short	0x010a
        /*086a*/ 	.byte	0xff
	.zero		1


	//   ....[118]....
        /*086c*/ 	.word	0x00009b30
        /*0870*/ 	.word	0x00000000
        /*0874*/ 	.word	0x00000000
        /*0878*/ 	.short	0x010a
        /*087a*/ 	.byte	0xff
	.zero		1


	//   ....[119]....
        /*087c*/ 	.word	0x00009b90
        /*0880*/ 	.word	0x00000000
        /*0884*/ 	.word	0x00000000
        /*0888*/ 	.short	0x010a
        /*088a*/ 	.byte	0xff
	.zero		1


	//   ....[120]....
        /*088c*/ 	.word	0x00009bf0
        /*0890*/ 	.word	0x00000000
        /*0894*/ 	.word	0x00000000
        /*0898*/ 	.short	0x010a
        /*089a*/ 	.byte	0xff
	.zero		1


	//   ....[121]....
        /*089c*/ 	.word	0x00009c50
        /*08a0*/ 	.word	0x00000000
        /*08a4*/ 	.word	0x00000000
        /*08a8*/ 	.short	0x010a
        /*08aa*/ 	.byte	0xff
	.zero		1


	//   ....[122]....
        /*08ac*/ 	.word	0x00009cb0
        /*08b0*/ 	.word	0x00000000
        /*08b4*/ 	.word	0x00000000
        /*08b8*/ 	.short	0x010a
        /*08ba*/ 	.byte	0xff
	.zero		1


	//   ....[123]....
        /*08bc*/ 	.word	0x00009d00
        /*08c0*/ 	.word	0x00000008
        /*08c4*/ 	.word	0x00000090
        /*08c8*/ 	.short	0x010a
        /*08ca*/ 	.byte	0xff
	.zero		1


	//   ....[124]....
        /*08cc*/ 	.word	0x00009d60
        /*08d0*/ 	.word	0x00000000
        /*08d4*/ 	.word	0x00000088
        /*08d8*/ 	.short	0x010a
        /*08da*/ 	.byte	0xff
	.zero		1


	//   ....[125]....
        /*08dc*/ 	.word	0x00009dc0
        /*08e0*/ 	.word	0x00000005
        /*08e4*/ 	.word	0x00000060
        /*08e8*/ 	.short	0x010a
        /*08ea*/ 	.byte	0xff
	.zero		1


	//   ....[126]....
        /*08ec*/ 	.word	0x00009e20
        /*08f0*/ 	.word	0x00000005
        /*08f4*/ 	.word	0x00000068
        /*08f8*/ 	.short	0x010a
        /*08fa*/ 	.byte	0xff
	.zero		1


	//   ....[127]....
        /*08fc*/ 	.word	0x00009e80
        /*0900*/ 	.word	0x00000005
        /*0904*/ 	.word	0x00000070
        /*0908*/ 	.short	0x010a
        /*090a*/ 	.byte	0xff
	.zero		1


	//   ....[128]....
        /*090c*/ 	.word	0x00009ee0
        /*0910*/ 	.word	0x00000005
        /*0914*/ 	.word	0x00000078
        /*0918*/ 	.short	0x010a
        /*091a*/ 	.byte	0xff
	.zero		1


	//   ....[129]....
        /*091c*/ 	.word	0x00009f40
        /*0920*/ 	.word	0x00000000
        /*0924*/ 	.word	0x00000060
        /*0928*/ 	.short	0x010a
        /*092a*/ 	.byte	0xff
	.zero		1


	//   ....[130]....
        /*092c*/ 	.word	0x00009fa0
        /*0930*/ 	.word	0x00000000
        /*0934*/ 	.word	0x00000068
        /*0938*/ 	.short	0x010a
        /*093a*/ 	.byte	0xff
	.zero		1


	//   ....[131]....
        /*093c*/ 	.word	0x0000a000
        /*0940*/ 	.word	0x00000000
        /*0944*/ 	.word	0x00000070
        /*0948*/ 	.short	0x010a
        /*094a*/ 	.byte	0xff
	.zero		1


	//   ....[132]....
        /*094c*/ 	.word	0x0000a050
        /*0950*/ 	.word	0x00000003
        /*0954*/ 	.word	0x00000090
        /*0958*/ 	.short	0x010a
        /*095a*/ 	.byte	0xff
	.zero		1


	//   ....[133]....
        /*095c*/ 	.word	0x0000a0b0
        /*0960*/ 	.word	0x00000000
        /*0964*/ 	.word	0x00000040
        /*0968*/ 	.short	0x010a
        /*096a*/ 	.byte	0xff
	.zero		1


	//   ....[134]....
        /*096c*/ 	.word	0x0000a100
        /*0970*/ 	.word	0x00000062
        /*0974*/ 	.word	0x000000b0
        /*0978*/ 	.short	0x010a
        /*097a*/ 	.byte	0xff
	.zero		1


	//   ....[135]....
        /*097c*/ 	.word	0x0000a150
        /*0980*/ 	.word	0x00000003
        /*0984*/ 	.word	0x00000040
        /*0988*/ 	.short	0x010a
        /*098a*/ 	.byte	0xff
	.zero		1


	//   ....[136]....
        /*098c*/ 	.word	0x0000a1a0
        /*0990*/ 	.word	0x0000003f
        /*0994*/ 	.word	0x00000040
        /*0998*/ 	.short	0x010a
        /*099a*/ 	.byte	0xff
	.zero		1


	//   ....[137]....
        /*099c*/ 	.word	0x0000a1f0
        /*09a0*/ 	.word	0x0000006c
        /*09a4*/ 	.word	0x00000040
        /*09a8*/ 	.short	0x010a
        /*09aa*/ 	.byte	0xff
	.zero		1


	//----- nvinfo : EIATTR_NUM_MBARRIERS
	.align		4
.L_47:
        /*09ac*/ 	.byte	0x03, 0x38
        /*09ae*/ 	.short	0x0022


	//----- nvinfo : EIATTR_EXIT_INSTR_OFFSETS
	.align		4
        /*09b0*/ 	.byte	0x04, 0x1c
        /*09b2*/ 	.short	(.L_49 - .L_48)


	//   ....[0]....
.L_48:
        /*09b4*/ 	.word	0x00002940


	//   ....[1]....
        /*09b8*/ 	.word	0x00002e50


	//   ....[2]....
        /*09bc*/ 	.word	0x00002eb0


	//   ....[3]....
        /*09c0*/ 	.word	0x00003e30


	//   ....[4]....
        /*09c4*/ 	.word	0x00005060


	//   ....[5]....
        /*09c8*/ 	.word	0x000050a0


	//   ....[6]....
        /*09cc*/ 	.word	0x00009550


	//   ....[7]....
        /*09d0*/ 	.word	0x000095d0


	//   ....[8]....
        /*09d4*/ 	.word	0x00009600


	//   ....[9]....
        /*09d8*/ 	.word	0x00009680


	//----- nvinfo : EIATTR_MAX_THREADS
	.align		4
.L_49:
        /*09dc*/ 	.byte	0x04, 0x05
        /*09de*/ 	.short	(.L_51 - .L_50)
.L_50:
        /*09e0*/ 	.word	0x00000100
        /*09e4*/ 	.word	0x00000001
        /*09e8*/ 	.word	0x00000001


	//----- nvinfo : EIATTR_CRS_STACK_SIZE
	.align		4
.L_51:
        /*09ec*/ 	.byte	0x04, 0x1e
        /*09ee*/ 	.short	(.L_53 - .L_52)
.L_52:
        /*09f0*/ 	.word	0x00000000


	//----- nvinfo : EIATTR_CBANK_PARAM_SIZE
	.align		4
.L_53:
        /*09f4*/ 	.byte	0x03, 0x19
        /*09f6*/ 	.short	0x0800


	//----- nvinfo : EIATTR_PARAM_CBANK
	.align		4
        /*09f8*/ 	.byte	0x04, 0x0a
        /*09fa*/ 	.short	(.L_55 - .L_54)
	.align		4
.L_54:
        /*09fc*/ 	.word	index@(.nv.constant0._ZN7cutlass13device_kernelINS_4gemm6kernel13GemmUniversalIN4cute5tupleIJiiiiEEENS1_10collective13CollectiveMmaINS1_35MainloopSm100TmaUmmaWarpSpecializedILi4ELi2ELi4ENS5_IJNS4_1CILi2EEENSA_ILi1EEESC_EEEEENS5_IJNSA_ILi64EEENSA_ILi256EEESF_EEENS_10bfloat16_tENS5_IJlSC_lEEESI_SJ_NS4_8TiledMMAINS4_8MMA_AtomIJNS4_20SM100_MMA_F16BF16_SSISI_SI_fLi64ELi256ELNS4_4UMMA5MajorE0ELSO_0ELNSN_7ScaleInE0ELSP_0EEEEEENS4_6LayoutINS5_IJSC_SC_SC_EEENS5_IJNSA_ILi0EEESU_SU_EEEEENS5_IJNS4_10UnderscoreESX_SX_EEEEENS4_13SM90_TMA_LOADENS4_14ComposedLayoutINS4_7SwizzleILi3ELi4ELi3EEENS4_18smem_ptr_flag_bitsILi16EEENSS_INS5_IJNSA_ILi8EEESF_EEENS5_IJSF_SC_EEEEEEEvNS4_8identityENS4_23SM90_TMA_LOAD_MULTICASTES1A_vS1B_EENS_8epilogue10collective18CollectiveEpilogueINS1E_23Sm100TmaWarpSpecializedILi4ELi2ELi32ELb1ELb0EEEJSH_NS5_IJNSS_ISF_SC_EES1J_EEESI_SJ_SI_SJ_NS1E_6fusion15FusionCallbacksIS1I_NS1L_17LinearCombinationISI_fSI_fLNS_15FloatRoundStyleE2EEESH_S1K_JEEENS4_5SM1004TMEM4LOAD26SM100_TMEM_LOAD_16dp256b8xES10_S1A_NS4_17SM75_U32x4_LDSM_NENS4_14SM90_TMA_STOREES1A_NS4_17SM90_U32x4_STSM_NENS4_39AutoVectorizingCopyWithAssumedAlignmentILi128EEEEEEvvEEEEvNT_6ParamsE)
        /*0a00*/ 	.short	0x0380
        /*0a02*/ 	.short	0x0800


	//----- nvinfo : EIATTR_SW_WAR
	.align		4
.L_55:
        /*0a04*/ 	.byte	0x04, 0x36
        /*0a06*/ 	.short	(.L_57 - .L_56)
.L_56:
        /*0a08*/ 	.word	0x00000008
.L_57:


//--------------------- .nv.callgraph             --------------------------
	.section	.nv.callgraph,"",@"SHT_CUDA_CALLGRAPH"
	.align	4
	.sectionentsize	8
	.align		4
        /*0000*/ 	.word	0x00000000
	.align		4
        /*0004*/ 	.word	0xffffffff
	.align		4
        /*0008*/ 	.word	index@(_ZN7cutlass13device_kernelINS_4gemm6kernel13GemmUniversalIN4cute5tupleIJiiiiEEENS1_10collective13CollectiveMmaINS1_35MainloopSm100TmaUmmaWarpSpecializedILi4ELi2ELi4ENS5_IJNS4_1CILi2EEENSA_ILi1EEESC_EEEEENS5_IJNSA_ILi64EEENSA_ILi256EEESF_EEENS_10bfloat16_tENS5_IJlSC_lEEESI_SJ_NS4_8TiledMMAINS4_8MMA_AtomIJNS4_20SM100_MMA_F16BF16_SSISI_SI_fLi64ELi256ELNS4_4UMMA5MajorE0ELSO_0ELNSN_7ScaleInE0ELSP_0EEEEEENS4_6LayoutINS5_IJSC_SC_SC_EEENS5_IJNSA_ILi0EEESU_SU_EEEEENS5_IJNS4_10UnderscoreESX_SX_EEEEENS4_13SM90_TMA_LOADENS4_14ComposedLayoutINS4_7SwizzleILi3ELi4ELi3EEENS4_18smem_ptr_flag_bitsILi16EEENSS_INS5_IJNSA_ILi8EEESF_EEENS5_IJSF_SC_EEEEEEEvNS4_8identityENS4_23SM90_TMA_LOAD_MULTICASTES1A_vS1B_EENS_8epilogue10collective18CollectiveEpilogueINS1E_23Sm100TmaWarpSpecializedILi4ELi2ELi32ELb1ELb0EEEJSH_NS5_IJNSS_ISF_SC_EES1J_EEESI_SJ_SI_SJ_NS1E_6fusion15FusionCallbacksIS1I_NS1L_17LinearCombinationISI_fSI_fLNS_15FloatRoundStyleE2EEESH_S1K_JEEENS4_5SM1004TMEM4LOAD26SM100_TMEM_LOAD_16dp256b8xES10_S1A_NS4_17SM75_U32x4_LDSM_NENS4_14SM90_TMA_STOREES1A_NS4_17SM90_U32x4_STSM_NENS4_39AutoVectorizingCopyWithAssumedAlignmentILi128EEEEEEvvEEEEvNT_6ParamsE)
	.align		4
        /*000c*/ 	.word	index@(__assertfail)
	.align		4
        /*0010*/ 	.word	0x00000000
	.align		4
        /*0014*/ 	.word	0xfffffffe
	.align		4
        /*0018*/ 	.word	0x00000000
	.align		4
        /*001c*/ 	.word	0xfffffffd
	.align		4
        /*0020*/ 	.word	0x00000000
	.align		4
        /*0024*/ 	.word	0xfffffffc


//--------------------- .nv.constant4             --------------------------
	.section	.nv.constant4,"a",@progbits
	.align	8
	.align		8
.nv.constant4:
        /*0000*/ 	.dword	__assertfail
	.align		8
        /*0008*/ 	.dword	__unnamed_1
	.align		8
        /*0010*/ 	.dword	__unnamed_2
	.align		8
        /*0018*/ 	.dword	_ZN40_INTERNAL_e57f4e05_4_k_cu_6237f4e7_171724cuda3std3__45__cpo5beginE
	.align		8
        /*0020*/ 	.dword	_ZN40_INTERNAL_e57f4e05_4_k_cu_6237f4e7_171724cuda3std3__45__cpo3endE
	.align		8
        /*0028*/ 	.dword	_ZN40_INTERNAL_e57f4e05_4_k_cu_6237f4e7_171724cuda3std3__45__cpo6cbeginE
	.align		8
        /*0030*/ 	.dword	_ZN40_INTERNAL_e57f4e05_4_k_cu_6237f4e7_171724cuda3std3__45__cpo4cendE
	.align		8
        /*0038*/ 	.dword	_ZN40_INTERNAL_e57f4e05_4_k_cu_6237f4e7_171724cuda3std3__442_GLOBAL__N__e57f4e05_4_k_cu_6237f4e7_171726ignoreE
	.align		8
        /*0040*/ 	.dword	_ZN40_INTERNAL_e57f4e05_4_k_cu_6237f4e7_171724cuda3std3__419piecewise_constructE
	.align		8
        /*0048*/ 	.dword	_ZN40_INTERNAL_e57f4e05_4_k_cu_6237f4e7_171724cuda3std3__48in_placeE
	.align		8
        /*0050*/ 	.dword	_ZN40_INTERNAL_e57f4e05_4_k_cu_6237f4e7_171724cuda3std6ranges3__45__cpo4swapE
	.align		8
        /*0058*/ 	.dword	_ZN40_INTERNAL_e57f4e05_4_k_cu_6237f4e7_171724cuda3std6ranges3__45__cpo9iter_moveE
	.align		8
        /*0060*/ 	.dword	_ZN40_INTERNAL_e57f4e05_4_k_cu_6237f4e7_171724cute7productE
	.align		8
        /*0068*/ 	.dword	_ZN40_INTERNAL_e57f4e05_4_k_cu_6237f4e7_171724cute1_E
	.align		8
        /*0070*/ 	.dword	$str$25
	.align		8
        /*0078*/ 	.dword	$str$26
	.align		8
        /*0080*/ 	.dword	$str$27
	.align		8
        /*0088*/ 	.dword	$str$28


//--------------------- .text._ZN7cutlass13device_kernelINS_4gemm6kernel13GemmUniversalIN4cute5tupleIJiiiiEEENS1_10collective13CollectiveMmaINS1_35MainloopSm100TmaUmmaWarpSpecializedILi4ELi2ELi4ENS5_IJNS4_1CILi2EEENSA_ILi1EEESC_EEEEENS5_IJNSA_ILi64EEENSA_ILi256EEESF_EEENS_10bfloat16_tENS5_IJlSC_lEEESI_SJ_NS4_8TiledMMAINS4_8MMA_AtomIJNS4_20SM100_MMA_F16BF16_SSISI_SI_fLi64ELi256ELNS4_4UMMA5MajorE0ELSO_0ELNSN_7ScaleInE0ELSP_0EEEEEENS4_6LayoutINS5_IJSC_SC_SC_EEENS5_IJNSA_ILi0EEESU_SU_EEEEENS5_IJNS4_10UnderscoreESX_SX_EEEEENS4_13SM90_TMA_LOADENS4_14ComposedLayoutINS4_7SwizzleILi3ELi4ELi3EEENS4_18smem_ptr_flag_bitsILi16EEENSS_INS5_IJNSA_ILi8EEESF_EEENS5_IJSF_SC_EEEEEEEvNS4_8identityENS4_23SM90_TMA_LOAD_MULTICASTES1A_vS1B_EENS_8epilogue10collective18CollectiveEpilogueINS1E_23Sm100TmaWarpSpecializedILi4ELi2ELi32ELb1ELb0EEEJSH_NS5_IJNSS_ISF_SC_EES1J_EEESI_SJ_SI_SJ_NS1E_6fusion15FusionCallbacksIS1I_NS1L_17LinearCombinationISI_fSI_fLNS_15FloatRoundStyleE2EEESH_S1K_JEEENS4_5SM1004TMEM4LOAD26SM100_TMEM_LOAD_16dp256b8xES10_S1A_NS4_17SM75_U32x4_LDSM_NENS4_14SM90_TMA_STOREES1A_NS4_17SM90_U32x4_STSM_NENS4_39AutoVectorizingCopyWithAssumedAlignmentILi128EEEEEEvvEEEEvNT_6ParamsE --------------------------
	.section	.text._ZN7cutlass13device_kernelINS_4gemm6kernel13GemmUniversalIN4cute5tupleIJiiiiEEENS1_10collective13CollectiveMmaINS1_35MainloopSm100TmaUmmaWarpSpecializedILi4ELi2ELi4ENS5_IJNS4_1CILi2EEENSA_ILi1EEESC_EEEEENS5_IJNSA_ILi64EEENSA_ILi256EEESF_EEENS_10bfloat16_tENS5_IJlSC_lEEESI_SJ_NS4_8TiledMMAINS4_8MMA_AtomIJNS4_20SM100_MMA_F16BF16_SSISI_SI_fLi64ELi256ELNS4_4UMMA5MajorE0ELSO_0ELNSN_7ScaleInE0ELSP_0EEEEEENS4_6LayoutINS5_IJSC_SC_SC_EEENS5_IJNSA_ILi0EEESU_SU_EEEEENS5_IJNS4_10UnderscoreESX_SX_EEEEENS4_13SM90_TMA_LOADENS4_14ComposedLayoutINS4_7SwizzleILi3ELi4ELi3EEENS4_18smem_ptr_flag_bitsILi16EEENSS_INS5_IJNSA_ILi8EEESF_EEENS5_IJSF_SC_EEEEEEEvNS4_8identityENS4_23SM90_TMA_LOAD_MULTICASTES1A_vS1B_EENS_8epilogue10collective18CollectiveEpilogueINS1E_23Sm100TmaWarpSpecializedILi4ELi2ELi32ELb1ELb0EEEJSH_NS5_IJNSS_ISF_SC_EES1J_EEESI_SJ_SI_SJ_NS1E_6fusion15FusionCallbacksIS1I_NS1L_17LinearCombinationISI_fSI_fLNS_15FloatRoundStyleE2EEESH_S1K_JEEENS4_5SM1004TMEM4LOAD26SM100_TMEM_LOAD_16dp256b8xES10_S1A_NS4_17SM75_U32x4_LDSM_NENS4_14SM90_TMA_STOREES1A_NS4_17SM90_U32x4_STSM_NENS4_39AutoVectorizingCopyWithAssumedAlignmentILi128EEEEEEvvEEEEvNT_6ParamsE,"ax",@progbits
	.align	128
.text._ZN7cutlass13device_kernelINS_4gemm6kernel13GemmUniversalIN4cute5tupleIJiiiiEEENS1_10collective13CollectiveMmaINS1_35MainloopSm100TmaUmmaWarpSpecializedILi4ELi2ELi4ENS5_IJNS4_1CILi2EEENSA_ILi1EEESC_EEEEENS5_IJNSA_ILi64EEENSA_ILi256EEESF_EEENS_10bfloat16_tENS5_IJlSC_lEEESI_SJ_NS4_8TiledMMAINS4_8MMA_AtomIJNS4_20SM100_MMA_F16BF16_SSISI_SI_fLi64ELi256ELNS4_4UMMA5MajorE0ELSO_0ELNSN_7ScaleInE0ELSP_0EEEEEENS4_6LayoutINS5_IJSC_SC_SC_EEENS5_IJNSA_ILi0EEESU_SU_EEEEENS5_IJNS4_10UnderscoreESX_SX_EEEEENS4_13SM90_TMA_LOADENS4_14ComposedLayoutINS4_7SwizzleILi3ELi4ELi3EEENS4_18smem_ptr_flag_bitsILi16EEENSS_INS5_IJNSA_ILi8EEESF_EEENS5_IJSF_SC_EEEEEEEvNS4_8identityENS4_23SM90_TMA_LOAD_MULTICASTES1A_vS1B_EENS_8epilogue10collective18CollectiveEpilogueINS1E_23Sm100TmaWarpSpecializedILi4ELi2ELi32ELb1ELb0EEEJSH_NS5_IJNSS_ISF_SC_EES1J_EEESI_SJ_SI_SJ_NS1E_6fusion15FusionCallbacksIS1I_NS1L_17LinearCombinationISI_fSI_fLNS_15FloatRoundStyleE2EEESH_S1K_JEEENS4_5SM1004TMEM4LOAD26SM100_TMEM_LOAD_16dp256b8xES10_S1A_NS4_17SM75_U32x4_LDSM_NENS4_14SM90_TMA_STOREES1A_NS4_17SM90_U32x4_STSM_NENS4_39AutoVectorizingCopyWithAssumedAlignmentILi128EEEEEEvvEEEEvNT_6ParamsE:
        .type           _ZN7cutlass13device_kernelINS_4gemm6kernel13GemmUniversalIN4cute5tupleIJiiiiEEENS1_10collective13CollectiveMmaINS1_35MainloopSm100TmaUmmaWarpSpecializedILi4ELi2ELi4ENS5_IJNS4_1CILi2EEENSA_ILi1EEESC_EEEEENS5_IJNSA_ILi64EEENSA_ILi256EEESF_EEENS_10bfloat16_tENS5_IJlSC_lEEESI_SJ_NS4_8TiledMMAINS4_8MMA_AtomIJNS4_20SM100_MMA_F16BF16_SSISI_SI_fLi64ELi256ELNS4_4UMMA5MajorE0ELSO_0ELNSN_7ScaleInE0ELSP_0EEEEEENS4_6LayoutINS5_IJSC_SC_SC_EEENS5_IJNSA_ILi0EEESU_SU_EEEEENS5_IJNS4_10UnderscoreESX_SX_EEEEENS4_13SM90_TMA_LOADENS4_14ComposedLayoutINS4_7SwizzleILi3ELi4ELi3EEENS4_18smem_ptr_flag_bitsILi16EEENSS_INS5_IJNSA_ILi8EEESF_EEENS5_IJSF_SC_EEEEEEEvNS4_8identityENS4_23SM90_TMA_LOAD_MULTICASTES1A_vS1B_EENS_8epilogue10collective18CollectiveEpilogueINS1E_23Sm100TmaWarpSpecializedILi4ELi2ELi32ELb1ELb0EEEJSH_NS5_IJNSS_ISF_SC_EES1J_EEESI_SJ_SI_SJ_NS1E_6fusion15FusionCallbacksIS1I_NS1L_17LinearCombinationISI_fSI_fLNS_15FloatRoundStyleE2EEESH_S1K_JEEENS4_5SM1004TMEM4LOAD26SM100_TMEM_LOAD_16dp256b8xES10_S1A_NS4_17SM75_U32x4_LDSM_NENS4_14SM90_TMA_STOREES1A_NS4_17SM90_U32x4_STSM_NENS4_39AutoVectorizingCopyWithAssumedAlignmentILi128EEEEEEvvEEEEvNT_6ParamsE,@function
        .size           _ZN7cutlass13device_kernelINS_4gemm6kernel13GemmUniversalIN4cute5tupleIJiiiiEEENS1_10collective13CollectiveMmaINS1_35MainloopSm100TmaUmmaWarpSpecializedILi4ELi2ELi4ENS5_IJNS4_1CILi2EEENSA_ILi1EEESC_EEEEENS5_IJNSA_ILi64EEENSA_ILi256EEESF_EEENS_10bfloat16_tENS5_IJlSC_lEEESI_SJ_NS4_8TiledMMAINS4_8MMA_AtomIJNS4_20SM100_MMA_F16BF16_SSISI_SI_fLi64ELi256ELNS4_4UMMA5MajorE0ELSO_0ELNSN_7ScaleInE0ELSP_0EEEEEENS4_6LayoutINS5_IJSC_SC_SC_EEENS5_IJNSA_ILi0EEESU_SU_EEEEENS5_IJNS4_10UnderscoreESX_SX_EEEEENS4_13SM90_TMA_LOADENS4_14ComposedLayoutINS4_7SwizzleILi3ELi4ELi3EEENS4_18smem_ptr_flag_bitsILi16EEENSS_INS5_IJNSA_ILi8EEESF_EEENS5_IJSF_SC_EEEEEEEvNS4_8identityENS4_23SM90_TMA_LOAD_MULTICASTES1A_vS1B_EENS_8epilogue10collective18CollectiveEpilogueINS1E_23Sm100TmaWarpSpecializedILi4ELi2ELi32ELb1ELb0EEEJSH_NS5_IJNSS_ISF_SC_EES1J_EEESI_SJ_SI_SJ_NS1E_6fusion15FusionCallbacksIS1I_NS1L_17LinearCombinationISI_fSI_fLNS_15FloatRoundStyleE2EEESH_S1K_JEEENS4_5SM1004TMEM4LOAD26SM100_TMEM_LOAD_16dp256b8xES10_S1A_NS4_17SM75_U32x4_LDSM_NENS4_14SM90_TMA_STOREES1A_NS4_17SM90_U32x4_STSM_NENS4_39AutoVectorizingCopyWithAssumedAlignmentILi128EEEEEEvvEEEEvNT_6ParamsE,(.L_x_183 - _ZN7cutlass13device_kernelINS_4gemm6kernel13GemmUniversalIN4cute5tupleIJiiiiEEENS1_10collective13CollectiveMmaINS1_35MainloopSm100TmaUmmaWarpSpecializedILi4ELi2ELi4ENS5_IJNS4_1CILi2EEENSA_ILi1EEESC_EEEEENS5_IJNSA_ILi64EEENSA_ILi256EEESF_EEENS_10bfloat16_tENS5_IJlSC_lEEESI_SJ_NS4_8TiledMMAINS4_8MMA_AtomIJNS4_20SM100_MMA_F16BF16_SSISI_SI_fLi64ELi256ELNS4_4UMMA5MajorE0ELSO_0ELNSN_7ScaleInE0ELSP_0EEEEEENS4_6LayoutINS5_IJSC_SC_SC_EEENS5_IJNSA_ILi0EEESU_SU_EEEEENS5_IJNS4_10UnderscoreESX_SX_EEEEENS4_13SM90_TMA_LOADENS4_14ComposedLayoutINS4_7SwizzleILi3ELi4ELi3EEENS4_18smem_ptr_flag_bitsILi16EEENSS_INS5_IJNSA_ILi8EEESF_EEENS5_IJSF_SC_EEEEEEEvNS4_8identityENS4_23SM90_TMA_LOAD_MULTICASTES1A_vS1B_EENS_8epilogue10collective18CollectiveEpilogueINS1E_23Sm100TmaWarpSpecializedILi4ELi2ELi32ELb1ELb0EEEJSH_NS5_IJNSS_ISF_SC_EES1J_EEESI_SJ_SI_SJ_NS1E_6fusion15FusionCallbacksIS1I_NS1L_17LinearCombinationISI_fSI_fLNS_15FloatRoundStyleE2EEESH_S1K_JEEENS4_5SM1004TMEM4LOAD26SM100_TMEM_LOAD_16dp256b8xES10_S1A_NS4_17SM75_U32x4_LDSM_NENS4_14SM90_TMA_STOREES1A_NS4_17SM90_U32x4_STSM_NENS4_39AutoVectorizingCopyWithAssumedAlignmentILi128EEEEEEvvEEEEvNT_6ParamsE)
        .other          _ZN7cutlass13device_kernelINS_4gemm6kernel13GemmUniversalIN4cute5tupleIJiiiiEEENS1_10collective13CollectiveMmaINS1_35MainloopSm100TmaUmmaWarpSpecializedILi4ELi2ELi4ENS5_IJNS4_1CILi2EEENSA_ILi1EEESC_EEEEENS5_IJNSA_ILi64EEENSA_ILi256EEESF_EEENS_10bfloat16_tENS5_IJlSC_lEEESI_SJ_NS4_8TiledMMAINS4_8MMA_AtomIJNS4_20SM100_MMA_F16BF16_SSISI_SI_fLi64ELi256ELNS4_4UMMA5MajorE0ELSO_0ELNSN_7ScaleInE0ELSP_0EEEEEENS4_6LayoutINS5_IJSC_SC_SC_EEENS5_IJNSA_ILi0EEESU_SU_EEEEENS5_IJNS4_10UnderscoreESX_SX_EEEEENS4_13SM90_TMA_LOADENS4_14ComposedLayoutINS4_7SwizzleILi3ELi4ELi3EEENS4_18smem_ptr_flag_bitsILi16EEENSS_INS5_IJNSA_ILi8EEESF_EEENS5_IJSF_SC_EEEEEEEvNS4_8identityENS4_23SM90_TMA_LOAD_MULTICASTES1A_vS1B_EENS_8epilogue10collective18CollectiveEpilogueINS1E_23Sm100TmaWarpSpecializedILi4ELi2ELi32ELb1ELb0EEEJSH_NS5_IJNSS_ISF_SC_EES1J_EEESI_SJ_SI_SJ_NS1E_6fusion15FusionCallbacksIS1I_NS1L_17LinearCombinationISI_fSI_fLNS_15FloatRoundStyleE2EEESH_S1K_JEEENS4_5SM1004TMEM4LOAD26SM100_TMEM_LOAD_16dp256b8xES10_S1A_NS4_17SM75_U32x4_LDSM_NENS4_14SM90_TMA_STOREES1A_NS4_17SM90_U32x4_STSM_NENS4_39AutoVectorizingCopyWithAssumedAlignmentILi128EEEEEEvvEEEEvNT_6ParamsE,@"STO_CUDA_ENTRY STV_DEFAULT"
_ZN7cutlass13device_kernelINS_4gemm6kernel13GemmUniversalIN4cute5tupleIJiiiiEEENS1_10collective13CollectiveMmaINS1_35MainloopSm100TmaUmmaWarpSpecializedILi4ELi2ELi4ENS5_IJNS4_1CILi2EEENSA_ILi1EEESC_EEEEENS5_IJNSA_ILi64EEENSA_ILi256EEESF_EEENS_10bfloat16_tENS5_IJlSC_lEEESI_SJ_NS4_8TiledMMAINS4_8MMA_AtomIJNS4_20SM100_MMA_F16BF16_SSISI_SI_fLi64ELi256ELNS4_4UMMA5MajorE0ELSO_0ELNSN_7ScaleInE0ELSP_0EEEEEENS4_6LayoutINS5_IJSC_SC_SC_EEENS5_IJNSA_ILi0EEESU_SU_EEEEENS5_IJNS4_10UnderscoreESX_SX_EEEEENS4_13SM90_TMA_LOADENS4_14ComposedLayoutINS4_7SwizzleILi3ELi4ELi3EEENS4_18smem_ptr_flag_bitsILi16EEENSS_INS5_IJNSA_ILi8EEESF_EEENS5_IJSF_SC_EEEEEEEvNS4_8identityENS4_23SM90_TMA_LOAD_MULTICASTES1A_vS1B_EENS_8epilogue10collective18CollectiveEpilogueINS1E_23Sm100TmaWarpSpecializedILi4ELi2ELi32ELb1ELb0EEEJSH_NS5_IJNSS_ISF_SC_EES1J_EEESI_SJ_SI_SJ_NS1E_6fusion15FusionCallbacksIS1I_NS1L_17LinearCombinationISI_fSI_fLNS_15FloatRoundStyleE2EEESH_S1K_JEEENS4_5SM1004TMEM4LOAD26SM100_TMEM_LOAD_16dp256b8xES10_S1A_NS4_17SM75_U32x4_LDSM_NENS4_14SM90_TMA_STOREES1A_NS4_17SM90_U32x4_STSM_NENS4_39AutoVectorizingCopyWithAssumedAlignmentILi128EEEEEEvvEEEEvNT_6ParamsE:
[----:B------:R-:W1:Y:S01]  /*0000*/  LDC R1, c[0x0][0x37c] ;  /* 0x0000df00ff017b82 */ /* 0x000e620000000800 */
[----:B------:R-:W2:Y:S01]  /*0010*/  S2R R94, SR_TID.X ;  /* 0x00000000005e7919 */ /* 0x000ea20000002100 */
[----:B------:R-:W3:Y:S01]  /*0020*/  LDCU.64 UR8, c[0x0][0x890] ;  /* 0x00011200ff0877ac */ /* 0x000ee20008000a00 */
[----:B------:R-:W-:Y:S02]  /*0030*/  PRMT R81, RZ, 0x7610, R81 ;  /* 0x00007610ff517816 */ /* 0x000fe40000000051 */
[----:B------:R-:W-:Y:S01]  /*0040*/  ELECT P3, URZ, PT ;  /* 0x0000000000ff782f */ /* 0x000fe20003860000 */
[----:B---3--:R-:W-:-:S04]  /*0050*/  UISETP.NE.U32.AND UP0, UPT, UR8, URZ, UPT ;  /* 0x000000ff0800728c */ /* 0x008fc8000bf05070 */
[----:B------:R-:W-:Y:S01]  /*0060*/  UISETP.NE.AND.EX UP0, UPT, UR9, URZ, UPT, UP0 ;  /* 0x000000ff0900728c */ /* 0x000fe2000bf05300 */
[----:B--2---:R-:W-:-:S05]  /*0070*/  SHF.R.U32.HI R82, RZ, 0x5, R94 ;  /* 0x00000005ff527819 */ /* 0x004fca000001165e */
[----:B------:R-:W2:Y:S02]  /*0080*/  SHFL.IDX PT, R0, R82, RZ, 0x1f ;  /* 0x00001fff52007589 */ /* 0x000ea400000e0000 */
[----:B--2---:R-:W-:Y:S01]  /*0090*/  R2UR UR18, R0 ;  /* 0x00000000001272ca */ /* 0x004fe200000e0000 */
[----:B-1----:R-:W-:-:S14]  /*00a0*/  BRA.U UP0, `(.L_x_0) ;  /* 0x0000000100307547 */ /* 0x002fdc000b800000 */
[----:B------:R-:W1:Y:S02]  /*00b0*/  LDCU.64 UR4, c[0x0][0x888] ;  /* 0x00011100ff0477ac */ /* 0x000e640008000a00 */
[----:B-1----:R-:W-:-:S04]  /*00c0*/  UISETP.NE.U32.AND UP0, UPT, UR4, URZ, UPT ;  /* 0x000000ff0400728c */ /* 0x002fc8000bf05070 */
[----:B------:R-:W-:-:S09]  /*00d0*/  UISETP.NE.AND.EX UP0, UPT, UR5, URZ, UPT, UP0 ;  /* 0x000000ff0500728c */ /* 0x000fd2000bf05300 */
[----:B------:R-:W-:Y:S05]  /*00e0*/  BRA.U !UP0, `(.L_x_1) ;  /* 0x0000000108147547 */ /* 0x000fea000b800000 */
[----:B------:R-:W1:Y:S01]  /*00f0*/  LDC.64 R2, c[0x0][0x888] ;  /* 0x00022200ff027b82 */ /* 0x000e620000000a00 */
[----:B------:R-:W1:Y:S02]  /*0100*/  LDCU.64 UR4, c[0x0][0x358] ;  /* 0x00006b00ff0477ac */ /* 0x000e640008000a00 */
[----:B-1----:R1:W5:Y:S01]  /*0110*/  LDG.E R41, desc[UR4][R2.64] ;  /* 0x0000000402297981 */ /* 0x002362000c1e1900 */
[----:B------:R-:W-:Y:S01]  /*0120*/  HFMA2 R81, -RZ, RZ, 0, 5.9604644775390625e-08 ;  /* 0x00000001ff517431 */ /* 0x000fe200000001ff */
[----:B------:R-:W-:Y:S05]  /*0130*/  BRA `(.L_x_0) ;  /* 0x00000000000c7947 */ /* 0x000fea0003800000 */
.L_x_1:
[----:B------:R-:W1:Y:S01]  /*0140*/  LDCU UR4, c[0x0][0x880] ;  /* 0x00011000ff0477ac */ /* 0x000e620008000800 */
[----:B------:R-:W-:Y:S01]  /*0150*/  HFMA2 R81, -RZ, RZ, 0, 5.9604644775390625e-08 ;  /* 0x00000001ff517431 */ /* 0x000fe200000001ff */
[----:B-1----:R-:W-:-:S07]  /*0160*/  MOV R41, UR4 ;  /* 0x0000000400297c02 */ /* 0x002fce0008000f00 */
.L_x_0:
[----:B------:R-:W2:Y:S02]  /*0170*/  LDCU.64 UR4, c[0x0][0x8b0] ;  /* 0x00011600ff0477ac */ /* 0x000ea40008000a00 */
[----:B--2---:R-:W-:-:S04]  /*0180*/  UISETP.NE.U32.AND UP0, UPT, UR4, URZ, UPT ;  /* 0x000000ff0400728c */ /* 0x004fc8000bf05070 */
[----:B------:R-:W-:-:S09]  /*0190*/  UISETP.NE.AND.EX UP0, UPT, UR5, URZ, UPT, UP0 ;  /* 0x000000ff0500728c */ /* 0x000fd2000bf05300 */
[----:B------:R-:W-:Y:S05]  /*01a0*/  BRA.U UP0, `(.L_x_2) ;  /* 0x0000000100287547 */ /* 0x000fea000b800000 */
[----:B------:R-:W2:Y:S02]  /*01b0*/  LDCU.64 UR4, c[0x0][0x8a8] ;  /* 0x00011500ff0477ac */ /* 0x000ea40008000a00 */
[----:B--2---:R-:W-:-:S04]  /*01c0*/  UISETP.NE.U32.AND UP0, UPT, UR4, URZ, UPT ;  /* 0x000000ff0400728c */ /* 0x004fc8000bf05070 */
[----:B------:R-:W-:-:S09]  /*01d0*/  UISETP.NE.AND.EX UP0, UPT, UR5, URZ, UPT, UP0 ;  /* 0x000000ff0500728c */ /* 0x000fd2000bf05300 */
[----:B------:R-:W-:Y:S05]  /*01e0*/  BRA.U !UP0, `(.L_x_3) ;  /* 0x0000000108107547 */ /* 0x000fea000b800000 */
[----:B------:R-:W2:Y:S01]  /*01f0*/  LDC.64 R38, c[0x0][0x8a8] ;  /* 0x00022a00ff267b82 */ /* 0x000ea20000000a00 */
[----:B------:R-:W2:Y:S02]  /*0200*/  LDCU.64 UR4, c[0x0][0x358] ;  /* 0x00006b00ff0477ac */ /* 0x000ea40008000a00 */
[----:B--2---:R2:W5:Y:S01]  /*0210*/  LDG.E R38, desc[UR4][R38.64] ;  /* 0x0000000426267981 */ /* 0x004562000c1e1900 */
[----:B------:R-:W-:Y:S05]  /*0220*/  BRA `(.L_x_2) ;  /* 0x0000000000087947 */ /* 0x000fea0003800000 */
.L_x_3:
[----:B------:R-:W2:Y:S02]  /*0230*/  LDCU UR4, c[0x0][0x8a0] ;  /* 0x00011400ff0477ac */ /* 0x000ea40008000800 */
[----:B--2---:R-:W-:Y:S02]  /*0240*/  MOV R38, UR4 ;  /* 0x0000000400267c02 */ /* 0x004fe40008000f00 */
.L_x_2:
[----:B------:R-:W-:Y:S01]  /*0250*/  IMAD.U32 R0, RZ, RZ, UR18 ;  /* 0x00000012ff007e24 */ /* 0x000fe2000f8e00ff */
[----:B------:R-:W-:Y:S04]  /*0260*/  BSSY.RECONVERGENT B0, `(.L_x_4) ;  /* 0x000000c000007945 */ /* 0x000fe80003800200 */
[C---:B------:R-:W-:Y:S02]  /*0270*/  ISETP.NE.OR P1, PT, R0.reuse, 0x1, !P3 ;  /* 0x000000010000780c */ /* 0x040fe40005f25670 */
[----:B------:R-:W-:-:S11]  /*0280*/  ISETP.NE.OR P0, PT, R0, 0x3, !P3 ;  /* 0x000000030000780c */ /* 0x000fd60005f05670 */
[----:B------:R-:W-:Y:S05]  /*0290*/  @P1 BRA `(.L_x_5) ;  /* 0x0000000000201947 */ /* 0x000fea0003800000 */
[----:B------:R-:W3:Y:S02]  /*02a0*/  LDCU.64 UR4, c[0x0][0x348] ;  /* 0x00006900ff0477ac */ /* 0x000ee40008000a00 */
[----:B---3--:R-:W-:Y:S02]  /*02b0*/  UIADD3 UR6, UP1, UPT, UR4, 0x80, URZ ;  /* 0x0000008004067890 */ /* 0x008fe4000ff3e0ff */
[----:B------:R-:W-:Y:S02]  /*02c0*/  UIADD3 UR4, UP0, UPT, UR4, 0x180, URZ ;  /* 0x0000018004047890 */ /* 0x000fe4000ff1e0ff */
[----:B------:R-:W-:Y:S02]  /*02d0*/  UIADD3.X UR7, UPT, UPT, URZ, UR5, URZ, UP1, !UPT ;  /* 0x00000005ff077290 */ /* 0x000fe40008ffe4ff */
[----:B------:R-:W-:-:S07]  /*02e0*/  UIADD3.X UR5, UPT, UPT, URZ, UR5, URZ, UP0, !UPT ;  /* 0x00000005ff057290 */ /* 0x000fce00087fe4ff */
[----:B------:R3:W-:Y:S02]  /*02f0*/  UTMACCTL.PF [UR6] ;  /* 0x00000000060079b9 */ /* 0x0007e40008040000 */
[----:B------:R3:W-:Y:S02]  /*0300*/  UTMACCTL.PF [UR4] ;  /* 0x00000000040079b9 */ /* 0x0007e40008040000 */
[----:B---3--:R-:W-:Y:S01]  /*0310*/  NOP ;  /* 0x0000000000007918 */ /* 0x008fe20000000000 */
.L_x_5:
[----:B------:R-:W-:Y:S05]  /*0320*/  BSYNC.RECONVERGENT B0 ;  /* 0x0000000000007941 */ /* 0x000fea0003800200 */
.L_x_4:
[----:B------:R-:W-:Y:S04]  /*0330*/  BSSY.RECONVERGENT B0, `(.L_x_6) ;  /* 0x000000a000007945 */ /* 0x000fe80003800200 */
        /* <DEDUP_REMOVED lines=9> */
.L_x_7:
[----:B------:R-:W-:Y:S05]  /*03d0*/  BSYNC.RECONVERGENT B0 ;  /* 0x0000000000007941 */ /* 0x000fea0003800200 */
.L_x_6:
[----:B------:R-:W3:Y:S01]  /*03e0*/  LDCU.64 UR4, c[0x0][0x888] ;  /* 0x00011100ff0477ac */ /* 0x000ee20008000a00 */
[----:B------:R-:W-:Y:S02]  /*03f0*/  UISETP.EQ.U32.AND UP2, UPT, UR8, URZ, UPT ;  /* 0x000000ff0800728c */ /* 0x000fe4000bf42070 */
[----:B------:R-:W-:Y:S02]  /*0400*/  UPLOP3.LUT UP3, UPT, UPT, UPT, UPT, 0x80, 0x8 ;  /* 0x000000000008789c */ /* 0x000fe40003f6f070 */
[----:B---3--:R-:W-:-:S04]  /*0410*/  UISETP.NE.U32.AND UP0, UPT, UR4, URZ, UPT ;  /* 0x000000ff0400728c */ /* 0x008fc8000bf05070 */
[----:B------:R-:W-:-:S04]  /*0420*/  UISETP.NE.AND.EX UP1, UPT, UR5, URZ, UPT, UP0 ;  /* 0x000000ff0500728c */ /* 0x000fc8000bf25300 */
[----:B------:R-:W-:-:S04]  /*0430*/  UISETP.EQ.OR.EX UP4, UPT, UR9, URZ, !UP1, UP2 ;  /* 0x000000ff0900728c */ /* 0x000fc8000cf82720 */
[----:B------:R-:W-:-:S06]  /*0440*/  UP2UR UR4, UPR, URZ, 0x10 ;  /* 0x00000010ff047883 */ /* 0x000fcc0008000000 */
[----:B------:R-:W-:Y:S01]  /*0450*/  MOV R85, UR4 ;  /* 0x0000000400557c02 */ /* 0x000fe20008000f00 */
[----:B------:R-:W-:Y:S06]  /*0460*/  BRA.U !UP4, `(.L_x_8) ;  /* 0x000000010c207547 */ /* 0x000fec000b800000 */
[----:B------:R-:W-:Y:S01]  /*0470*/  UISETP.NE.U32.AND UP2, UPT, UR8, URZ, UPT ;  /* 0x000000ff0800728c */ /* 0x000fe2000bf45070 */
[----:B-----5:R-:W-:Y:S01]  /*0480*/  FSETP.NEU.AND P0, PT, R41, RZ, PT ;  /* 0x000000ff2900720b */ /* 0x020fe20003f0d000 */
[----:B------:R-:W-:Y:S02]  /*0490*/  USEL UR4, URZ, 0xffffffff, UP1 ;  /* 0xffffffffff047887 */ /* 0x000fe40008800000 */
[----:B------:R-:W-:-:S10]  /*04a0*/  UISETP.NE.AND.EX UP2, UPT, UR9, URZ, UPT, UP2 ;  /* 0x000000ff0900728c */ /* 0x000fd4000bf45320 */
[----:B------:R-:W-:Y:S01]  /*04b0*/  VOTEU.ANY UP0, P0 ;  /* 0x0000000000ff7886 */ /* 0x000fe20000000100 */
[----:B------:R-:W-:-:S04]  /*04c0*/  @!UP2 USEL UR4, URZ, 0xffffffff, UP0 ;  /* 0xffffffffff04a887 */ /* 0x000fc80008000000 */
[----:B------:R-:W-:-:S04]  /*04d0*/  ULOP3.LUT UR4, UR4, 0x1, URZ, 0xc0, !UPT ;  /* 0x0000000104047892 */ /* 0x000fc8000f8ec0ff */
[----:B------:R-:W-:-:S11]  /*04e0*/  UISETP.NE.U32.AND UP3, UPT, UR4, 0x1, UPT ;  /* 0x000000010400788c */ /* 0x000fd6000bf65070 */
.L_x_8:
[----:B-1----:R-:W1:Y:S01]  /*04f0*/  SHFL.IDX PT, R2, R82, RZ, 0x1f ;  /* 0x00001fff52027589 */ /* 0x002e6200000e0000 */
[----:B------:R-:W-:Y:S01]  /*0500*/  UISETP.NE.AND UP6, UPT, UR18, 0x2, UPT ;  /* 0x000000021200788c */ /* 0x000fe2000bfc5270 */
[----:B-1----:R-:W-:-:S13]  /*0510*/  ISETP.NE.AND P0, PT, R2, RZ, PT ;  /* 0x000000ff0200720c */ /* 0x002fda0003f05270 */
[----:B------:R-:W-:Y:S05]  /*0520*/  @P0 BRA `(.L_x_9) ;  /* 0x0000000000580947 */ /* 0x000fea0003800000 */
[----:B------:R-:W1:Y:S01]  /*0530*/  S2UR UR4, SR_CgaCtaId ;  /* 0x00000000000479c3 */ /* 0x000e620000008800 */
[----:B------:R-:W-:Y:S01]  /*0540*/  UMOV UR5, 0x400 ;  /* 0x0000040000057882 */ /* 0x000fe20000000000 */
[----:B------:R-:W-:Y:S01]  /*0550*/  UMOV UR8, 0x1 ;  /* 0x0000000100087882 */ /* 0x000fe20000000000 */
[----:B------:R-:W-:Y:S01]  /*0560*/  UMOV UR6, 0x2 ;  /* 0x0000000200067882 */ /* 0x000fe20000000000 */
[----:B------:R-:W-:-:S04]  /*0570*/  UIADD3 UR8, UPT, UPT, -UR8, 0x100000, URZ ;  /* 0x0010000008087890 */ /* 0x000fc8000fffe1ff */
[----:B------:R-:W-:Y:S02]  /*0580*/  USHF.L.U32 UR9, UR8, 0xb, URZ ;  /* 0x0000000b08097899 */ /* 0x000fe400080006ff */
[----:B------:R-:W-:Y:S02]  /*0590*/  USHF.L.U32 UR8, UR8, 0x1, URZ ;  /* 0x0000000108087899 */ /* 0x000fe400080006ff */
[----:B------:R-:W-:-:S04]  /*05a0*/  UIADD3 UR6, UPT, UPT, -UR6, 0x100000, URZ ;  /* 0x0010000006067890 */ /* 0x000fc8000fffe1ff */
[----:B------:R-:W-:Y:S02]  /*05b0*/  USHF.L.U32 UR7, UR6, 0xb, URZ ;  /* 0x0000000b06077899 */ /* 0x000fe400080006ff */
[----:B------:R-:W-:Y:S01]  /*05c0*/  USHF.L.U32 UR6, UR6, 0x1, URZ ;  /* 0x0000000106067899 */ /* 0x000fe200080006ff */
[----:B------:R-:W-:Y:S01]  /*05d0*/  ELECT P0, URZ, PT ;  /* 0x0000000000ff782f */ /* 0x000fe20003800000 */
[----:B-1----:R-:W-:Y:S01]  /*05e0*/  ULEA UR4, UR4, UR5, 0x18 ;  /* 0x0000000504047291 */ /* 0x002fe2000f8ec0ff */
[----:B------:R-:W1:Y:S11]  /*05f0*/  FENCE.VIEW.ASYNC.S ;  /* 0x00000000000073c6 */ /* 0x000e760000000000 */
[----:B-1----:R1:W3:Y:S01]  /*0600*/  SYNCS.EXCH.64 URZ, [UR4], UR8 ;  /* 0x0000000804ff75b2 */ /* 0x0022e20008000100 */
[----:B------:R1:W4:Y:S01]  /*0610*/  SYNCS.EXCH.64 URZ, [UR4+0x20], UR6 ;  /* 0x0000200604ff75b2 */ /* 0x0003220008000100 */
[----:B------:R1:W1:Y:S01]  /*0620*/  SYNCS.EXCH.64 URZ, [UR4+0x8], UR8 ;  /* 0x0000080804ff75b2 */ /* 0x0002620008000100 */
[----:B------:R1:W1:Y:S01]  /*0630*/  SYNCS.EXCH.64 URZ, [UR4+0x28], UR6 ;  /* 0x0000280604ff75b2 */ /* 0x0002620008000100 */
[----:B------:R1:W1:Y:S01]  /*0640*/  SYNCS.EXCH.64 URZ, [UR4+0x10], UR8 ;  /* 0x0000100804ff75b2 */ /* 0x0002620008000100 */
[----:B------:R1:W1:Y:S01]  /*0650*/  SYNCS.EXCH.64 URZ, [UR4+0x30], UR6 ;  /* 0x0000300604ff75b2 */ /* 0x0002620008000100 */
[----:B------:R1:W1:Y:S01]  /*0660*/  SYNCS.EXCH.64 URZ, [UR4+0x18], UR8 ;  /* 0x0000180804ff75b2 */ /* 0x0002620008000100 */
[----:B------:R1:W1:Y:S01]  /*0670*/  SYNCS.EXCH.64 URZ, [UR4+0x38], UR6 ;  /* 0x0000380604ff75b2 */ /* 0x0002620008000100 */
[----:B------:R-:W-:Y:S01]  /*0680*/  NOP ;  /* 0x0000000000007918 */ /* 0x000fe20000000000 */
.L_x_9:
[----:B------:R-:W2:Y:S01]  /*0690*/  SHFL.IDX PT, R2, R82, RZ, 0x1f ;  /* 0x00001fff52027589 */ /* 0x000ea200000e0000 */
[----:B------:R-:W-:Y:S01]  /*06a0*/  NOP ;  /* 0x0000000000007918 */ /* 0x000fe20000000000 */
[----:B--2---:R-:W-:-:S13]  /*06b0*/  ISETP.NE.AND P0, PT, R2, 0x1, PT ;  /* 0x000000010200780c */ /* 0x004fda0003f05270 */
[----:B------:R-:W-:Y:S05]  /*06c0*/  @P0 BRA `(.L_x_10) ;  /* 0x0000000000580947 */ /* 0x000fea0003800000 */
[----:B-1----:R-:W1:Y:S01]  /*06d0*/  S2UR UR4, SR_CgaCtaId ;  /* 0x00000000000479c3 */ /* 0x002e620000008800 */
        /* <DEDUP_REMOVED lines=12> */
[----:B-1----:R2:W1:Y:S01]  /*07a0*/  SYNCS.EXCH.64 URZ, [UR4+0x40], UR8 ;  /* 0x0000400804ff75b2 */ /* 0x0024620008000100 */
[----:B------:R2:W1:Y:S01]  /*07b0*/  SYNCS.EXCH.64 URZ, [UR4+0x60], UR6 ;  /* 0x0000600604ff75b2 */ /* 0x0004620008000100 */
[----:B------:R2:W1:Y:S01]  /*07c0*/  SYNCS.EXCH.64 URZ, [UR4+0x48], UR8 ;  /* 0x0000480804ff75b2 */ /* 0x0004620008000100 */
[----:B------:R2:W1:Y:S01]  /*07d0*/  SYNCS.EXCH.64 URZ, [UR4+0x68], UR6 ;  /* 0x0000680604ff75b2 */ /* 0x0004620008000100 */
[----:B------:R2:W1:Y:S01]  /*07e0*/  SYNCS.EXCH.64 URZ, [UR4+0x50], UR8 ;  /* 0x0000500804ff75b2 */ /* 0x0004620008000100 */
[----:B------:R2:W1:Y:S01]  /*07f0*/  SYNCS.EXCH.64 URZ, [UR4+0x70], UR6 ;  /* 0x0000700604ff75b2 */ /* 0x0004620008000100 */
[----:B------:R2:W1:Y:S01]  /*0800*/  SYNCS.EXCH.64 URZ, [UR4+0x58], UR8 ;  /* 0x0000580804ff75b2 */ /* 0x0004620008000100 */
[----:B------:R2:W1:Y:S02]  /*0810*/  SYNCS.EXCH.64 URZ, [UR4+0x78], UR6 ;  /* 0x0000780604ff75b2 */ /* 0x0004640008000100 */
[----:B--2---:R-:W-:Y:S01]  /*0820*/  NOP ;  /* 0x0000000000007918 */ /* 0x004fe20000000000 */
.L_x_10:
[----:B------:R-:W2:Y:S01]  /*0830*/  SHFL.IDX PT, R2, R82, RZ, 0x1f ;  /* 0x00001fff52027589 */ /* 0x000ea200000e0000 */
[----:B------:R-:W-:Y:S01]  /*0840*/  NOP ;  /* 0x0000000000007918 */ /* 0x000fe20000000000 */
[----:B--2---:R-:W-:-:S13]  /*0850*/  ISETP.NE.AND P0, PT, R2, 0x3, PT ;  /* 0x000000030200780c */ /* 0x004fda0003f05270 */
[----:B------:R-:W-:Y:S05]  /*0860*/  @P0 BRA `(.L_x_11) ;  /* 0x0000000000300947 */ /* 0x000fea0003800000 */
[----:B-1----:R-:W1:Y:S01]  /*0870*/  S2UR UR4, SR_CgaCtaId ;  /* 0x00000000000479c3 */ /* 0x002e620000008800 */
[----:B------:R-:W-:Y:S01]  /*0880*/  UMOV UR6, 0x400 ;  /* 0x0000040000067882 */ /* 0x000fe20000000000 */
[----:B------:R-:W-:Y:S01]  /*0890*/  UMOV UR5, 0x20 ;  /* 0x0000002000057882 */ /* 0x000fe20000000000 */
[----:B------:R-:W-:Y:S01]  /*08a0*/  ELECT P0, URZ, PT ;  /* 0x0000000000ff782f */ /* 0x000fe20003800000 */
[----:B-1----:R-:W-:Y:S02]  /*08b0*/  ULEA UR6, UR4, UR6, 0x18 ;  /* 0x0000000604067291 */ /* 0x002fe4000f8ec0ff */
[----:B------:R-:W-:-:S04]  /*08c0*/  UIADD3 UR4, UPT, UPT, -UR5, 0x100000, URZ ;  /* 0x0010000005047890 */ /* 0x000fc8000fffe1ff */
[----:B------:R-:W-:Y:S02]  /*08d0*/  USHF.L.U32 UR5, UR4, 0xb, URZ ;  /* 0x0000000b04057899 */ /* 0x000fe400080006ff */
[----:B------:R-:W-:Y:S01]  /*08e0*/  USHF.L.U32 UR4, UR4, 0x1, URZ ;  /* 0x0000000104047899 */ /* 0x000fe200080006ff */
[----:B------:R-:W1:Y:S11]  /*08f0*/  FENCE.VIEW.ASYNC.S ;  /* 0x00000000000073c6 */ /* 0x000e760000000000 */
[----:B-1----:R2:W1:Y:S01]  /*0900*/  SYNCS.EXCH.64 URZ, [UR6+0x80], UR4 ;  /* 0x0000800406ff75b2 */ /* 0x0024620008000100 */
[----:B------:R2:W1:Y:S02]  /*0910*/  SYNCS.EXCH.64 URZ, [UR6+0x88], UR4 ;  /* 0x0000880406ff75b2 */ /* 0x0004640008000100 */
[----:B--2---:R-:W-:Y:S01]  /*0920*/  NOP ;  /* 0x0000000000007918 */ /* 0x004fe20000000000 */
.L_x_11:
[----:B------:R-:W2:Y:S01]  /*0930*/  SHFL.IDX PT, R2, R82, RZ, 0x1f ;  /* 0x00001fff52027589 */ /* 0x000ea200000e0000 */
[----:B------:R-:W-:Y:S01]  /*0940*/  NOP ;  /* 0x0000000000007918 */ /* 0x000fe20000000000 */
[----:B--2---:R-:W-:-:S13]  /*0950*/  ISETP.NE.AND P0, PT, R2, 0x4, PT ;  /* 0x000000040200780c */ /* 0x004fda0003f05270 */
[----:B------:R-:W-:Y:S05]  /*0960*/  @P0 BRA `(.L_x_12) ;  /* 0x00000000004c0947 */ /* 0x000fea0003800000 */
[----:B-1----:R-:W1:Y:S01]  /*0970*/  S2UR UR6, SR_CgaCtaId ;  /* 0x00000000000679c3 */ /* 0x002e620000008800 */
[----:B------:R-:W-:Y:S01]  /*0980*/  UMOV UR4, 0x1e0 ;  /* 0x000001e000047882 */ /* 0x000fe20000000000 */
[----:B------:R-:W-:Y:S01]  /*0990*/  UMOV UR5, 0x400 ;  /* 0x0000040000057882 */ /* 0x000fe20000000000 */
[----:B------:R-:W-:Y:S01]  /*09a0*/  USEL UR4, UR4, 0x1a0, UP3 ;  /* 0x000001a004047887 */ /* 0x000fe20009800000 */
[----:B------:R-:W-:Y:S01]  /*09b0*/  UMOV UR8, 0x1 ;  /* 0x0000000100087882 */ /* 0x000fe20000000000 */
[----:B------:R-:W-:Y:S01]  /*09c0*/  ELECT P0, URZ, PT ;  /* 0x0000000000ff782f */ /* 0x000fe20003800000 */
[----:B------:R-:W-:-:S04]  /*09d0*/  UIADD3 UR8, UPT, UPT, -UR8, 0x100000, URZ ;  /* 0x0010000008087890 */ /* 0x000fc8000fffe1ff */
[----:B------:R-:W-:Y:S02]  /*09e0*/  USHF.L.U32 UR9, UR8, 0xb, URZ ;  /* 0x0000000b08097899 */ /* 0x000fe400080006ff */
[----:B------:R-:W-:Y:S02]  /*09f0*/  USHF.L.U32 UR8, UR8, 0x1, URZ ;  /* 0x0000000108087899 */ /* 0x000fe400080006ff */
[----:B-1----:R-:W-:Y:S02]  /*0a00*/  ULEA UR6, UR6, UR5, 0x18 ;  /* 0x0000000506067291 */ /* 0x002fe4000f8ec0ff */
[----:B------:R-:W-:-:S04]  /*0a10*/  UIADD3 UR4, UPT, UPT, -UR4, 0x100000, URZ ;  /* 0x0010000004047890 */ /* 0x000fc8000fffe1ff */
[----:B------:R-:W-:Y:S02]  /*0a20*/  USHF.L.U32 UR5, UR4, 0xb, URZ ;  /* 0x0000000b04057899 */ /* 0x000fe400080006ff */
[----:B------:R-:W-:Y:S01]  /*0a30*/  USHF.L.U32 UR4, UR4, 0x1, URZ ;  /* 0x0000000104047899 */ /* 0x000fe200080006ff */
[----:B------:R-:W1:Y:S03]  /*0a40*/  FENCE.VIEW.ASYNC.S ;  /* 0x00000000000073c6 */ /* 0x000e660000000000 */
[----:B-1----:R2:W1:Y:S08]  /*0a50*/  SYNCS.EXCH.64 URZ, [UR6+0x90], UR8 ;  /* 0x0000900806ff75b2 */ /* 0x0024700008000100 */
[----:B------:R2:W1:Y:S01]  /*0a60*/  SYNCS.EXCH.64 URZ, [UR6+0xa0], UR4 ;  /* 0x0000a00406ff75b2 */ /* 0x0004620008000100 */
[----:B------:R2:W1:Y:S01]  /*0a70*/  SYNCS.EXCH.64 URZ, [UR6+0x98], UR8 ;  /* 0x0000980806ff75b2 */ /* 0x0004620008000100 */
[----:B------:R2:W1:Y:S02]  /*0a80*/  SYNCS.EXCH.64 URZ, [UR6+0xa8], UR4 ;  /* 0x0000a80406ff75b2 */ /* 0x0004640008000100 */
[----:B--2---:R-:W-:Y:S01]  /*0a90*/  NOP ;  /* 0x0000000000007918 */ /* 0x004fe20000000000 */
.L_x_12:
        /* <DEDUP_REMOVED lines=26> */
.L_x_13:
[----:B------:R-:W2:Y:S01]  /*0c40*/  SHFL.IDX PT, R2, R82, RZ, 0x1f ;  /* 0x00001fff52027589 */ /* 0x000ea200000e0000 */
[----:B------:R-:W-:Y:S01]  /*0c50*/  NOP ;  /* 0x0000000000007918 */ /* 0x000fe20000000000 */
[----:B--2---:R-:W-:-:S13]  /*0c60*/  ISETP.NE.AND P0, PT, R2, 0x3, PT ;  /* 0x000000030200780c */ /* 0x004fda0003f05270 */
[----:B------:R-:W-:Y:S05]  /*0c70*/  @P0 BRA `(.L_x_14) ;  /* 0x0000000000380947 */ /* 0x000fea0003800000 */
[----:B------:R-:W2:Y:S01]  /*0c80*/  S2UR UR5, SR_CgaCtaId ;  /* 0x00000000000579c3 */ /* 0x000ea20000008800 */
[----:B-1----:R-:W-:Y:S01]  /*0c90*/  UMOV UR4, 0x400 ;  /* 0x0000040000047882 */ /* 0x002fe20000000000 */
[----:B------:R-:W-:Y:S01]  /*0ca0*/  UMOV UR6, 0x20 ;  /* 0x0000002000067882 */ /* 0x000fe20000000000 */
[----:B------:R-:W-:Y:S01]  /*0cb0*/  ELECT P0, URZ, PT ;  /* 0x0000000000ff782f */ /* 0x000fe20003800000 */
[----:B------:R-:W-:-:S04]  /*0cc0*/  UIADD3 UR6, UPT, UPT, -UR6, 0x100000, URZ ;  /* 0x0010000006067890 */ /* 0x000fc8000fffe1ff */
[----:B------:R-:W-:Y:S02]  /*0cd0*/  USHF.L.U32 UR7, UR6, 0xb, URZ ;  /* 0x0000000b06077899 */ /* 0x000fe400080006ff */
[----:B------:R-:W-:Y:S02]  /*0ce0*/  USHF.L.U32 UR6, UR6, 0x1, URZ ;  /* 0x0000000106067899 */ /* 0x000fe400080006ff */
[----:B--2---:R-:W-:Y:S01]  /*0cf0*/  ULEA UR4, UR5, UR4, 0x18 ;  /* 0x0000000405047291 */ /* 0x004fe2000f8ec0ff */
[----:B------:R-:W1:Y:S11]  /*0d00*/  FENCE.VIEW.ASYNC.S ;  /* 0x00000000000073c6 */ /* 0x000e760000000000 */
[----:B-1----:R2:W1:Y:S01]  /*0d10*/  SYNCS.EXCH.64 URZ, [UR4+0xf0], UR6 ;  /* 0x0000f00604ff75b2 */ /* 0x0024620008000100 */
[----:B------:R2:W1:Y:S01]  /*0d20*/  SYNCS.EXCH.64 URZ, [UR4+0x100], UR6 ;  /* 0x0001000604ff75b2 */ /* 0x0004620008000100 */
[----:B------:R2:W1:Y:S01]  /*0d30*/  SYNCS.EXCH.64 URZ, [UR4+0xf8], UR6 ;  /* 0x0000f80604ff75b2 */ /* 0x0004620008000100 */
[----:B------:R2:W1:Y:S02]  /*0d40*/  SYNCS.EXCH.64 URZ, [UR4+0x108], UR6 ;  /* 0x0001080604ff75b2 */ /* 0x0004640008000100 */
[----:B--2---:R-:W-:Y:S01]  /*0d50*/  NOP ;  /* 0x0000000000007918 */ /* 0x004fe20000000000 */
.L_x_14:
[----:B-1----:R-:W1:Y:S01]  /*0d60*/  LDCU UR4, c[0x0][0x36c] ;  /* 0x00006d80ff0477ac */ /* 0x002e620008000800 */
[----:B------:R-:W-:Y:S01]  /*0d70*/  ISETP.NE.OR P3, PT, R0, 0x2, !P3 ;  /* 0x000000020000780c */ /* 0x000fe20005f65670 */
[----:B------:R-:W-:Y:S01]  /*0d80*/  NOP ;  /* 0x0000000000007918 */ /* 0x000fe20000000000 */
[----:B------:R-:W-:Y:S01]  /*0d90*/  LOP3.LUT R0, R94, 0x1f, RZ, 0xc0, !PT ;  /* 0x0000001f5e007812 */ /* 0x000fe200078ec0ff */
[----:B------:R-:W-:Y:S02]  /*0da0*/  UISETP.NE.AND UP4, UPT, UR18, URZ, UPT ;  /* 0x000000ff1200728c */ /* 0x000fe4000bf85270 */
[----:B-1----:R-:W-:-:S09]  /*0db0*/  UISETP.EQ.U32.AND UP5, UPT, UR4, 0x1, UPT ;  /* 0x000000010400788c */ /* 0x002fd2000bfa2070 */
[----:B------:R-:W-:Y:S05]  /*0dc0*/  BRA.U !UP5, `(.L_x_15) ;  /* 0x000000010d087547 */ /* 0x000fea000b800000 */
[----:B---34-:R-:W-:Y:S01]  /*0dd0*/  UCGABAR_ARV ;  /* 0x00000000000079c7 */ /* 0x018fe20008000000 */
[----:B------:R-:W-:Y:S05]  /*0de0*/  BRA `(.L_x_16) ;  /* 0x0000000000047947 */ /* 0x000fea0003800000 */
.L_x_15:
[----:B---34-:R-:W-:Y:S01]  /*0df0*/  NOP ;  /* 0x0000000000007918 */ /* 0x018fe20000000000 */
.L_x_16:
[----:B------:R-:W1:Y:S01]  /*0e00*/  S2UR UR30, SR_CTAID.X ;  /* 0x00000000001e79c3 */ /* 0x000e620000002500 */
[----:B------:R-:W-:-:S05]  /*0e10*/  CS2R.32 R84, SR_CgaSize ;  /* 0x0000000000547805 */ /* 0x000fca0000008a00 */
[----:B------:R-:W-:-:S05]  /*0e20*/  IMAD R84, R84, -0xa0, RZ ;  /* 0xffffff6054547824 */ /* 0x000fca00078e02ff */
[----:B------:R-:W-:-:S14]  /*0e30*/  R2UR UR5, R84 ;  /* 0x00000000540572ca */ /* 0x000fdc00000e0000 */
[----:B------:R-:W2:Y:S01]  /*0e40*/  LDCU UR5, c[0x0][UR5+0x2b0] ;  /* 0x00005600050577ac */ /* 0x000ea20008000800 */
[----:B------:R-:W-:-:S05]  /*0e50*/  CS2R.32 R84, SR_CgaSize ;  /* 0x0000000000547805 */ /* 0x000fca0000008a00 */
[----:B------:R-:W-:-:S05]  /*0e60*/  IMAD R84, R84, -0xa0, RZ ;  /* 0xffffff6054547824 */ /* 0x000fca00078e02ff */
[----:B------:R-:W-:-:S14]  /*0e70*/  R2UR UR4, R84 ;  /* 0x00000000540472ca */ /* 0x000fdc00000e0000 */
[----:B------:R-:W3:Y:S01]  /*0e80*/  LDCU UR4, c[0x0][UR4+0x2b4] ;  /* 0x00005680040477ac */ /* 0x000ee20008000800 */
[----:B------:R-:W4:Y:S01]  /*0e90*/  S2UR UR31, SR_CTAID.Y ;  /* 0x00000000001f79c3 */ /* 0x000f220000002600 */
[----:B------:R-:W-:-:S05]  /*0ea0*/  CS2R.32 R84, SR_CgaSize ;  /* 0x0000000000547805 */ /* 0x000fca0000008a00 */
[----:B------:R-:W-:-:S05]  /*0eb0*/  IMAD R84, R84, -0xa0, RZ ;  /* 0xffffff6054547824 */ /* 0x000fca00078e02ff */
[----:B------:R-:W-:-:S14]  /*0ec0*/  R2UR UR7, R84 ;  /* 0x00000000540772ca */ /* 0x000fdc00000e0000 */
[----:B------:R-:W3:Y:S01]  /*0ed0*/  LDCU UR7, c[0x0][UR7+0x2a0] ;  /* 0x00005400070777ac */ /* 0x000ee20008000800 */
[----:B------:R-:W-:-:S05]  /*0ee0*/  CS2R.32 R84, SR_CgaSize ;  /* 0x0000000000547805 */ /* 0x000fca0000008a00 */
[----:B------:R-:W-:-:S05]  /*0ef0*/  IMAD R84, R84, -0xa0, RZ ;  /* 0xffffff6054547824 */ /* 0x000fca00078e02ff */
[----:B------:R-:W-:-:S14]  /*0f00*/  R2UR UR8, R84 ;  /* 0x00000000540872ca */ /* 0x000fdc00000e0000 */
[----:B------:R-:W3:Y:S01]  /*0f10*/  LDCU UR8, c[0x0][UR8+0x2a4] ;  /* 0x00005480080877ac */ /* 0x000ee20008000800 */
[----:B------:R-:W3:Y:S01]  /*0f20*/  S2UR UR9, SR_CgaCtaId ;  /* 0x00000000000979c3 */ /* 0x000ee20000008800 */
[----:B------:R-:W3:Y:S01]  /*0f30*/  LDCU UR19, c[0x0][0xb24] ;  /* 0x00016480ff1377ac */ /* 0x000ee20008000800 */
[----:B------:R-:W3:Y:S01]  /*0f40*/  LDCU UR42, c[0x0][0xb24] ;  /* 0x00016480ff2a77ac */ /* 0x000ee20008000800 */
[----:B-1----:R-:W-:Y:S01]  /*0f50*/  I2FP.F32.U32 R3, UR30 ;  /* 0x0000001e00037c45 */ /* 0x002fe20008201000 */
[----:B------:R-:W1:Y:S04]  /*0f60*/  LDCU UR22, c[0x0][0xb30] ;  /* 0x00016600ff1677ac */ /* 0x000e680008000800 */
[----:B--2---:R-:W-:Y:S01]  /*0f70*/  FMUL R3, R3, UR5 ;  /* 0x0000000503037c20 */ /* 0x004fe20008400000 */
[----:B----4-:R-:W-:-:S05]  /*0f80*/  I2FP.F32.U32 R2, UR31 ;  /* 0x0000001f00027c45 */ /* 0x010fca0008201000 */
[----:B------:R-:W2:Y:S01]  /*0f90*/  F2I.U32.TRUNC.NTZ R3, R3 ;  /* 0x0000000300037305 */ /* 0x000ea2000020f000 */
[----:B---3--:R-:W-:Y:S01]  /*0fa0*/  FMUL R2, R2, UR4 ;  /* 0x0000000402027c20 */ /* 0x008fe20008400000 */
[----:B------:R-:W-:-:S06]  /*0fb0*/  USHF.L.U32 UR28, UR9, 0xd, URZ ;  /* 0x0000000d091c7899 */ /* 0x000fcc00080006ff */
[----:B------:R-:W3:Y:S01]  /*0fc0*/  F2I.U32.TRUNC.NTZ R2, R2 ;  /* 0x0000000200027305 */ /* 0x000ee2000020f000 */
[----:B------:R-:W-:Y:S01]  /*0fd0*/  ULOP3.LUT UR28, UR28, 0x2000, URZ, 0xc0, !UPT ;  /* 0x000020001c1c7892 */ /* 0x000fe2000f8ec0ff */
[----:B--2---:R-:W-:Y:S02]  /*0fe0*/  R2UR UR4, R3 ;  /* 0x00000000030472ca */ /* 0x004fe400000e0000 */
[----:B---3--:R-:W-:Y:S02]  /*0ff0*/  R2UR UR6, R2 ;  /* 0x00000000020672ca */ /* 0x008fe400000e0000 */
[----:B------:R-:W-:-:S09]  /*1000*/  PRMT R2, RZ, 0x7610, R2 ;  /* 0x00007610ff027816 */ /* 0x000fd20000000002 */
[----:B------:R-:W-:-:S04]  /*1010*/  UIADD3 UR5, UPT, UPT, -UR4, URZ, URZ ;  /* 0x000000ff04057290 */ /* 0x000fc8000fffe1ff */
[----:B------:R-:W-:Y:S02]  /*1020*/  UIMAD UR5, UR7, UR5, UR30 ;  /* 0x00000005070572a4 */ /* 0x000fe4000f8e021e */
[----:B------:R-:W-:-:S04]  /*1030*/  UIADD3 UR4, UPT, UPT, -UR6, URZ, URZ ;  /* 0x000000ff06047290 */ /* 0x000fc8000fffe1ff */
[----:B------:R-:W-:Y:S01]  /*1040*/  IMAD.U32 R84, RZ, RZ, UR5 ;  /* 0x00000005ff547e24 */ /* 0x000fe2000f8e00ff */
[----:B------:R-:W-:-:S06]  /*1050*/  UIMAD UR4, UR8, UR4, UR31 ;  /* 0x00000004080472a4 */ /* 0x000fcc000f8e021f */
[----:B------:R-:W-:Y:S01]  /*1060*/  IMAD.U32 R83, RZ, RZ, UR4 ;  /* 0x00000004ff537e24 */ /* 0x000fe2000f8e00ff */
[----:B-1----:R-:W-:Y:S06]  /*1070*/  BRA.U UP4, `(.L_x_17) ;  /* 0x00000001042c7547 */ /* 0x002fec000b800000 */
[----:B------:R-:W-:Y:S02]  /*1080*/  R2UR UR4, R83 ;  /* 0x00000000530472ca */ /* 0x000fe400000e0000 */
[----:B------:R-:W-:-:S11]  /*1090*/  R2UR UR6, R84 ;  /* 0x00000000540672ca */ /* 0x000fd600000e0000 */
[----:B------:R-:W-:-:S04]  /*10a0*/  UISETP.NE.AND UP0, UPT, UR4, URZ, UPT ;  /* 0x000000ff0400728c */ /* 0x000fc8000bf05270 */
[----:B------:R-:W-:-:S04]  /*10b0*/  UISETP.EQ.OR UP0, UPT, UR6, URZ, !UP0 ;  /* 0x000000ff0600728c */ /* 0x000fc8000c702670 */
[----:B------:R-:W-:Y:S02]  /*10c0*/  USEL UR5, URZ, 0x1, !UP0 ;  /* 0x00000001ff057887 */ /* 0x000fe4000c000000 */
[----:B------:R-:W-:-:S04]  /*10d0*/  UISETP.NE.AND UP0, UPT, UR4, URZ, UPT ;  /* 0x000000ff0400728c */ /* 0x000fc8000bf05270 */
[----:B------:R-:W-:Y:S02]  /*10e0*/  USEL UR4, URZ, 0x2, UP0 ;  /* 0x00000002ff047887 */ /* 0x000fe40008000000 */
[----:B------:R-:W-:-:S04]  /*10f0*/  UISETP.NE.AND UP0, UPT, UR6, 0x1, UPT ;  /* 0x000000010600788c */ /* 0x000fc8000bf05270 */
[----:B------:R-:W-:-:S04]  /*1100*/  USEL UR4, UR4, 0x2, UP0 ;  /* 0x0000000204047887 */ /* 0x000fc80008000000 */
[----:B------:R-:W-:-:S06]  /*1110*/  UIADD3 UR4, UPT, UPT, UR5, UR4, URZ ;  /* 0x0000000405047290 */ /* 0x000fcc000fffe0ff */
[----:B------:R-:W-:-:S07]  /*1120*/  IMAD.U32 R2, RZ, RZ, UR4 ;  /* 0x00000004ff027e24 */ /* 0x000fce000f8e00ff */
.L_x_17:
[----:B------:R-:W1:Y:S01]  /*1130*/  S2UR UR36, SR_CTAID.Z ;  /* 0x00000000002479c3 */ /* 0x000e620000002700 */
[----:B------:R-:W-:-:S09]  /*1140*/  UISETP.GE.AND UP0, UPT, UR19, 0x1, UPT ;  /* 0x000000011300788c */ /* 0x000fd2000bf06270 */
[----:B------:R-:W-:Y:S05]  /*1150*/  BRA.U !UP0, `(.L_x_18) ;  /* 0x0000000108d47547 */ /* 0x000fea000b800000 */
[----:B------:R-:W2:Y:S01]  /*1160*/  LDCU.128 UR12, c[0x0][0xb10] ;  /* 0x00016200ff0c77ac */ /* 0x000ea20008000c00 */
[----:B------:R-:W3:Y:S01]  /*1170*/  LDCU UR20, c[0x0][0xb0c] ;  /* 0x00016180ff1477ac */ /* 0x000ee20008000800 */
[----:B------:R-:W4:Y:S01]  /*1180*/  LDCU UR6, c[0x0][0x370] ;  /* 0x00006e00ff0677ac */ /* 0x000f220008000800 */
[----:B------:R-:W1:Y:S01]  /*1190*/  LDCU UR7, c[0x0][0x374] ;  /* 0x00006e80ff0777ac */ /* 0x000e620008000800 */
[----:B------:R-:W1:Y:S01]  /*11a0*/  LDCU UR21, c[0x0][0xb20] ;  /* 0x00016400ff1577ac */ /* 0x000e620008000800 */
[----:B--2---:R-:W-:Y:S02]  /*11b0*/  UIMAD.WIDE.U32 UR4, UR30, UR12, URZ ;  /* 0x0000000c1e0472a5 */ /* 0x004fe4000f8e00ff */
[----:B---3--:R-:W-:Y:S01]  /*11c0*/  UISETP.NE.AND UP0, UPT, UR20, 0x1, UPT ;  /* 0x000000011400788c */ /* 0x008fe2000bf05270 */
[----:B------:R-:W2:Y:S01]  /*11d0*/  LDCU.64 UR8, c[0x0][0xb28] ;  /* 0x00016500ff0877ac */ /* 0x000ea20008000a00 */
[----:B----4-:R-:W-:-:S03]  /*11e0*/  UIMAD.WIDE.U32 UR10, UR6, UR12, URZ ;  /* 0x0000000c060a72a5 */ /* 0x010fc6000f8e00ff */
[----:B------:R-:W-:Y:S01]  /*11f0*/  UMOV UR4, UR5 ;  /* 0x0000000500047c82 */ /* 0x000fe20008000000 */
[----:B------:R-:W-:Y:S02]  /*1200*/  UISETP.NE.AND UP2, UPT, UR19, 0x1, UPT ;  /* 0x000000011300788c */ /* 0x000fe4000bf45270 */
[----:B------:R-:W-:Y:S01]  /*1210*/  USHF.R.U32.HI UR4, URZ, UR13, UR4 ;  /* 0x0000000dff047299 */ /* 0x000fe20008011604 */
[----:B------:R-:W-:Y:S01]  /*1220*/  UMOV UR10, UR11 ;  /* 0x0000000b000a7c82 */ /* 0x000fe20008000000 */
[----:B------:R-:W-:Y:S02]  /*1230*/  UIMAD.WIDE.U32 UR16, UR31, UR15, URZ ;  /* 0x0000000f1f1072a5 */ /* 0x000fe4000f8e00ff */
[----:B------:R-:W-:Y:S02]  /*1240*/  USEL UR5, UR30, UR4, !UP0 ;  /* 0x000000041e057287 */ /* 0x000fe4000c000000 */
[----:B------:R-:W-:Y:S02]  /*1250*/  @UP0 USHF.R.U32.HI UR6, URZ, UR13, UR10 ;  /* 0x0000000dff060299 */ /* 0x000fe4000801160a */
[----:B------:R-:W-:-:S02]  /*1260*/  UISETP.NE.AND UP0, UPT, UR14, 0x1, UPT ;  /* 0x000000010e00788c */ /* 0x000fc4000bf05270 */
[----:B-1----:R-:W-:Y:S02]  /*1270*/  UIMAD.WIDE.U32 UR10, UR7, UR15, URZ ;  /* 0x0000000f070a72a5 */ /* 0x002fe4000f8e00ff */
[----:B--2---:R-:W-:Y:S01]  /*1280*/  UIMAD.WIDE.U32 UR12, UR6, UR8, URZ ;  /* 0x00000008060c72a5 */ /* 0x004fe2000f8e00ff */
[----:B------:R-:W-:Y:S02]  /*1290*/  UMOV UR4, UR17 ;  /* 0x0000001100047c82 */ /* 0x000fe40008000000 */
[----:B------:R-:W-:Y:S02]  /*12a0*/  USHF.R.U32.HI UR4, URZ, UR21, UR4 ;  /* 0x00000015ff047299 */ /* 0x000fe40008011604 */
[----:B------:R-:W-:Y:S02]  /*12b0*/  UMOV UR10, UR11 ;  /* 0x0000000b000a7c82 */ /* 0x000fe40008000000 */
[----:B------:R-:W-:Y:S01]  /*12c0*/  UMOV UR12, UR13 ;  /* 0x0000000d000c7c82 */ /* 0x000fe20008000000 */
[----:B------:R-:W-:-:S02]  /*12d0*/  @UP0 USHF.R.U32.HI UR7, URZ, UR21, UR10 ;  /* 0x00000015ff070299 */ /* 0x000fc4000801160a */
[----:B------:R-:W-:Y:S02]  /*12e0*/  USEL UR4, UR31, UR4, !UP0 ;  /* 0x000000041f047287 */ /* 0x000fe4000c000000 */
[----:B------:R-:W-:Y:S02]  /*12f0*/  UIMAD.WIDE.U32 UR10, UR7, UR8, URZ ;  /* 0x00000008070a72a5 */ /* 0x000fe4000f8e00ff */
[----:B------:R-:W-:Y:S02]  /*1300*/  @UP2 USHF.R.U32.HI UR6, URZ, UR9, UR12 ;  /* 0x00000009ff062299 */ /* 0x000fe4000801160c */
[----:B------:R-:W-:-:S03]  /*1310*/  UIMAD.WIDE.U32 UR12, UR4, UR8, URZ ;  /* 0x00000008040c72a5 */ /* 0x000fc6000f8e00ff */
[----:B------:R-:W-:Y:S02]  /*1320*/  UMOV UR10, UR11 ;  /* 0x0000000b000a7c82 */ /* 0x000fe40008000000 */
[----:B------:R-:W-:Y:S02]  /*1330*/  @UP2 USHF.R.U32.HI UR7, URZ, UR9, UR10 ;  /* 0x00000009ff072299 */ /* 0x000fe4000801160a */
[----:B------:R-:W-:Y:S02]  /*1340*/  UIMAD UR10, UR6, UR19, URZ ;  /* 0x00000013060a72a4 */ /* 0x000fe4000f8e02ff */
[----:B------:R-:W-:-:S04]  /*1350*/  UIMAD UR7, UR7, UR19, URZ ;  /* 0x00000013070772a4 */ /* 0x000fc8000f8e02ff */
[----:B------:R-:W-:-:S03]  /*1360*/  UISETP.GE.AND UP0, UPT, UR4, UR7, UPT ;  /* 0x000000070400728c */ /* 0x000fc6000bf06270 */
[----:B------:R-:W-:Y:S01]  /*1370*/  UMOV UR7, UR13 ;  /* 0x0000000d00077c82 */ /* 0x000fe20008000000 */
[----:B------:R-:W-:Y:S02]  /*1380*/  UISETP.GE.OR UP0, UPT, UR5, UR10, UP0 ;  /* 0x0000000a0500728c */ /* 0x000fe40008706670 */
[----:B------:R-:W-:Y:S02]  /*1390*/  UIMAD.WIDE.U32 UR10, UR5, UR8, URZ ;  /* 0x00000008050a72a5 */ /* 0x000fe4000f8e00ff */
[----:B------:R-:W-:Y:S02]  /*13a0*/  USHF.R.U32.HI UR7, URZ, UR9, UR7 ;  /* 0x00000009ff077299 */ /* 0x000fe40008011607 */
[----:B------:R-:W-:Y:S02]  /*13b0*/  UIADD3 UR10, UPT, UPT, -UR4, URZ, URZ ;  /* 0x000000ff040a7290 */ /* 0x000fe4000fffe1ff */
[----:B------:R-:W-:Y:S02]  /*13c0*/  USEL UR7, UR4, UR7, !UP2 ;  /* 0x0000000704077287 */ /* 0x000fe4000d000000 */
[----:B------:R-:W-:Y:S01]  /*13d0*/  UIMAD UR10, UR14, UR10, UR31 ;  /* 0x0000000a0e0a72a4 */ /* 0x000fe2000f8e021f */
[----:B------:R-:W-:Y:S01]  /*13e0*/  @!UP0 UMOV UR8, UR11 ;  /* 0x0000000b00088c82 */ /* 0x000fe20008000000 */
[----:B------:R-:W-:-:S02]  /*13f0*/  UIADD3 UR11, UPT, UPT, -UR5, URZ, URZ ;  /* 0x000000ff050b7290 */ /* 0x000fc4000fffe1ff */
[----:B------:R-:W-:Y:S02]  /*1400*/  @!UP0 USHF.R.U32.HI UR8, URZ, UR9, UR8 ;  /* 0x00000009ff088299 */ /* 0x000fe40008011608 */
[----:B------:R-:W-:Y:S02]  /*1410*/  UIADD3 UR9, UPT, UPT, -UR7, URZ, URZ ;  /* 0x000000ff07097290 */ /* 0x000fe4000fffe1ff */
[----:B------:R-:W-:Y:S02]  /*1420*/  @!UP0 USEL UR8, UR5, UR8, !UP2 ;  /* 0x0000000805088287 */ /* 0x000fe4000d000000 */
[----:B------:R-:W-:Y:S02]  /*1430*/  UIMAD UR9, UR19, UR9, UR4 ;  /* 0x00000009130972a4 */ /* 0x000fe4000f8e0204 */
[----:B------:R-:W-:Y:S02]  /*1440*/  @!UP0 UIADD3 UR7, UPT, UPT, UR7, -UR8, URZ ;  /* 0x8000000807078290 */ /* 0x000fe4000fffe0ff */
[----:B------:R-:W-:-:S02]  /*1450*/  @!UP0 UIMAD UR6, UR9, UR6, UR8 ;  /* 0x00000006090682a4 */ /* 0x000fc4000f8e0208 */
[----:B------:R-:W-:Y:S02]  /*1460*/  @!UP0 UIMAD UR4, UR7, UR19, UR5 ;  /* 0x00000013070482a4 */ /* 0x000fe4000f8e0205 */
[----:B------:R-:W-:Y:S02]  /*1470*/  UIMAD UR30, UR20, UR11, UR30 ;  /* 0x0000000b141e72a4 */ /* 0x000fe4000f8e021e */
[----:B------:R-:W-:Y:S01]  /*1480*/  UIMAD UR31, UR4, UR14, UR10 ;  /* 0x0000000e041f72a4 */ /* 0x000fe2000f8e020a */
[----:B------:R-:W-:Y:S02]  /*1490*/  @!UP0 UMOV UR5, UR6 ;  /* 0x0000000600058c82 */ /* 0x000fe40008000000 */
[----:B------:R-:W-:-:S12]  /*14a0*/  UIMAD UR30, UR5, UR20, UR30 ;  /* 0x00000014051e72a4 */ /* 0x000fd8000f8e021e */
.L_x_18:
[----:B------:R-:W-:-:S09]  /*14b0*/  UISETP.NE.AND UP0, UPT, UR22, 0x1, UPT ;  /* 0x000000011600788c */ /* 0x000fd2000bf05270 */
[----:B------:R-:W-:Y:S05]  /*14c0*/  BRA.U UP0, `(.L_x_19) ;  /* 0x0000000100407547 */ /* 0x000fea000b800000 */
[----:B------:R-:W2:Y:S01]  /*14d0*/  LDCU.128 UR8, c[0x0][0xb10] ;  /* 0x00016200ff0877ac */ /* 0x000ea20008000c00 */
[----:B------:R-:W3:Y:S01]  /*14e0*/  LDCU UR12, c[0x0][0xb0c] ;  /* 0x00016180ff0c77ac */ /* 0x000ee20008000800 */
[----:B------:R-:W4:Y:S01]  /*14f0*/  LDCU UR13, c[0x0][0xb20] ;  /* 0x00016400ff0d77ac */ /* 0x000f220008000800 */
[----:B--2---:R-:W-:Y:S02]  /*1500*/  UIMAD.WIDE.U32 UR4, UR30, UR8, URZ ;  /* 0x000000081e0472a5 */ /* 0x004fe4000f8e00ff */
[----:B------:R-:W-:Y:S02]  /*1510*/  UIMAD.WIDE.U32 UR6, UR31, UR11, URZ ;  /* 0x0000000b1f0672a5 */ /* 0x000fe4000f8e00ff */
[----:B---3--:R-:W-:Y:S02]  /*1520*/  UISETP.NE.AND UP0, UPT, UR12, 0x1, UPT ;  /* 0x000000010c00788c */ /* 0x008fe4000bf05270 */
[----:B------:R-:W-:-:S03]  /*1530*/  USHF.R.U32.HI UR5, URZ, UR9, UR5 ;  /* 0x00000009ff057299 */ /* 0x000fc60008011605 */
[----:B------:R-:W-:Y:S01]  /*1540*/  UMOV UR4, UR7 ;  /* 0x0000000700047c82 */ /* 0x000fe20008000000 */
[----:B------:R-:W-:Y:S02]  /*1550*/  USEL UR5, UR30, UR5, !UP0 ;  /* 0x000000051e057287 */ /* 0x000fe4000c000000 */
[----:B------:R-:W-:Y:S02]  /*1560*/  UISETP.NE.AND UP0, UPT, UR10, 0x1, UPT ;  /* 0x000000010a00788c */ /* 0x000fe4000bf05270 */
[----:B----4-:R-:W-:-:S04]  /*1570*/  USHF.R.U32.HI UR4, URZ, UR13, UR4 ;  /* 0x0000000dff047299 */ /* 0x010fc80008011604 */
[----:B------:R-:W-:-:S04]  /*1580*/  USEL UR4, UR31, UR4, !UP0 ;  /* 0x000000041f047287 */ /* 0x000fc8000c000000 */
[----:B------:R-:W-:Y:S02]  /*1590*/  UIADD3 UR6, UPT, UPT, UR5, -UR4, URZ ;  /* 0x8000000405067290 */ /* 0x000fe4000fffe0ff */
[----:B------:R-:W-:Y:S02]  /*15a0*/  UIADD3 UR4, UPT, UPT, -UR5, UR4, URZ ;  /* 0x0000000405047290 */ /* 0x000fe4000fffe1ff */
[----:B------:R-:W-:Y:S02]  /*15b0*/  UIMAD UR31, UR6, UR10, UR31 ;  /* 0x0000000a061f72a4 */ /* 0x000fe4000f8e021f */
[----:B------:R-:W-:-:S12]  /*15c0*/  UIMAD UR30, UR4, UR12, UR30 ;  /* 0x0000000c041e72a4 */ /* 0x000fd8000f8e021e */
.L_x_19:
[----:B------:R-:W-:Y:S01]  /*15d0*/  UISETP.NE.AND UP0, UPT, UR18, 0x2, UPT ;  /* 0x000000021200788c */ /* 0x000fe2000bf05270 */
[----:B------:R-:W-:Y:S09]  /*15e0*/  BRA.U !UP5, `(.L_x_20) ;  /* 0x000000010d0c7547 */ /* 0x000ff2000b800000 */
[----:B------:R-:W-:Y:S01]  /*15f0*/  UCGABAR_WAIT ;  /* 0x0000000000007dc7 */ /* 0x000fe20008000000 */
[----:B------:R-:W-:Y:S01]  /*1600*/  CCTL.IVALL ;  /* 0x00000000ff00798f */ /* 0x000fe20002000000 */
[----:B------:R-:W-:Y:S05]  /*1610*/  BRA `(.L_x_21) ;  /* 0x0000000000047947 */ /* 0x000fea0003800000 */
.L_x_20:
[----:B------:R-:W-:Y:S06]  /*1620*/  BAR.SYNC.DEFER_BLOCKING 0x0 ;  /* 0x0000000000007b1d */ /* 0x000fec0000010000 */
.L_x_21:
[----:B------:R-:W-:Y:S05]  /*1630*/  BRA.U UP0, `(.L_x_22) ;  /* 0x0000001100c87547 */ /* 0x000fea000b800000 */
[----:B------:R-:W2:Y:S01]  /*1640*/  LDCU UR6, c[0x0][0x38c] ;  /* 0x00007180ff0677ac */ /* 0x000ea20008000800 */
[----:B------:R-:W3:Y:S01]  /*1650*/  S2UR UR8, SR_CgaCtaId ;  /* 0x00000000000879c3 */ /* 0x000ee20000008800 */
[----:B------:R-:W-:Y:S01]  /*1660*/  PLOP3.LUT P1, PT, PT, PT, UP3, 0x80, 0x8 ;  /* 0x000000000008781c */ /* 0x000fe20003f2f038 */
[----:B------:R-:W-:Y:S01]  /*1670*/  IMAD.MOV.U32 R12, RZ, RZ, 0x1 ;  /* 0x00000001ff0c7424 */ /* 0x000fe200078e00ff */
[----:B------:R-:W-:Y:S01]  /*1680*/  UMOV UR7, 0x400 ;  /* 0x0000040000077882 */ /* 0x000fe20000000000 */
[----:B------:R-:W-:Y:S01]  /*1690*/  UISETP.NE.AND UP1, UPT, UR18, URZ, UPT ;  /* 0x000000ff1200728c */ /* 0x000fe2000bf25270 */
[----:B------:R-:W-:Y:S01]  /*16a0*/  ISETP.EQ.OR P2, PT, R0, RZ, P3 ;  /* 0x000000ff0000720c */ /* 0x000fe20001f42670 */
[----:B------:R-:W-:Y:S01]  /*16b0*/  USEL UR24, URZ, 0x1, UP6 ;  /* 0x00000001ff187887 */ /* 0x000fe2000b000000 */
[----:B------:R-:W-:Y:S02]  /*16c0*/  PLOP3.LUT P1, PT, P1, PT, PT, 0x8, 0x80 ;  /* 0x000000000080781c */ /* 0x000fe40000f2e170 */
[----:B------:R-:W-:Y:S01]  /*16d0*/  CS2R R10, SRZ ;  /* 0x00000000000a7805 */ /* 0x000fe2000001ff00 */
[----:B------:R-:W-:Y:S01]  /*16e0*/  IMAD.MOV.U32 R9, RZ, RZ, RZ ;  /* 0x000000ffff097224 */ /* 0x000fe200078e00ff */
[----:B------:R-:W4:Y:S01]  /*16f0*/  LDCU UR40, c[0x0][0x370] ;  /* 0x00006e00ff2877ac */ /* 0x000f220008000800 */
[----:B------:R-:W-:Y:S01]  /*1700*/  IMAD.MOV.U32 R8, RZ, RZ, 0x1 ;  /* 0x00000001ff087424 */ /* 0x000fe200078e00ff */
[----:B------:R-:W1:Y:S01]  /*1710*/  LDCU.64 UR26, c[0x0][0x348] ;  /* 0x00006900ff1a77ac */ /* 0x000e620008000a00 */
[----:B--2---:R-:W-:-:S02]  /*1720*/  UIADD3 UR5, UPT, UPT, UR6, 0x3f, URZ ;  /* 0x0000003f06057890 */ /* 0x004fc4000fffe0ff */
[----:B------:R-:W-:Y:S02]  /*1730*/  USHF.R.U32.HI UR45, URZ, 0x6, UR28 ;  /* 0x00000006ff2d7899 */ /* 0x000fe4000801161c */
[----:B------:R-:W-:Y:S02]  /*1740*/  USHF.R.S32.HI UR4, URZ, 0x1f, UR5 ;  /* 0x0000001fff047899 */ /* 0x000fe40008011405 */
[----:B---3--:R-:W-:Y:S02]  /*1750*/  ULEA UR7, UR8, UR7, 0x18 ;  /* 0x0000000708077291 */ /* 0x008fe4000f8ec0ff */
[----:B------:R-:W-:Y:S02]  /*1760*/  ULEA.HI UR4, UR4, UR5, URZ, 0x6 ;  /* 0x0000000504047291 */ /* 0x000fe4000f8f30ff */
[----:B------:R-:W-:Y:S02]  /*1770*/  UIADD3 UR5, UPT, UPT, UR6, -0x1, URZ ;  /* 0xffffffff06057890 */ /* 0x000fe4000fffe0ff */
[----:B------:R-:W-:-:S02]  /*1780*/  USHF.R.S32.HI UR43, URZ, 0x6, UR4 ;  /* 0x00000006ff2b7899 */ /* 0x000fc40008011404 */
[----:B------:R-:W-:Y:S02]  /*1790*/  UISETP.GE.U32.AND UP2, UPT, UR5, -0x7f, UPT ;  /* 0xffffff810500788c */ /* 0x000fe4000bf46070 */
[----:B------:R-:W-:Y:S02]  /*17a0*/  UISETP.LT.U32.AND UP0, UPT, UR43, 0x4, UPT ;  /* 0x000000042b00788c */ /* 0x000fe4000bf01070 */
[----:B------:R-:W-:Y:S02]  /*17b0*/  ULEA UR29, UR28, UR7, 0x1 ;  /* 0x000000071c1d7291 */ /* 0x000fe4000f8e08ff */
[----:B------:R-:W-:Y:S02]  /*17c0*/  USEL UR41, UR43, 0x4, UP0 ;  /* 0x000000042b297887 */ /* 0x000fe40008000000 */
[----:B------:R-:W-:Y:S02]  /*17d0*/  UIADD3 UR46, UPT, UPT, UR6, 0x7e, URZ ;  /* 0x0000007e062e7890 */ /* 0x000fe4000fffe0ff */
[----:B------:R-:W-:-:S02]  /*17e0*/  UIADD3 UR21, UPT, UPT, UR41, -0x1, URZ ;  /* 0xffffffff29157890 */ /* 0x000fc4000fffe0ff */
[----:B------:R-:W-:Y:S01]  /*17f0*/  @UP2 UIADD3 UR21, UPT, UPT, UR41, URZ, URZ ;  /* 0x000000ff29152290 */ /* 0x000fe2000fffe0ff */
[----:B------:R-:W2:Y:S01]  /*1800*/  LDCU UR39, c[0x0][0x374] ;  /* 0x00006e80ff2777ac */ /* 0x000ea20008000800 */
[----:B------:R-:W-:Y:S02]  /*1810*/  USEL UR24, UR24, 0x2, UP1 ;  /* 0x0000000218187887 */ /* 0x000fe40008800000 */
[----:B------:R-:W-:Y:S02]  /*1820*/  UIADD3 UR29, UPT, UPT, UR29, 0x10800, URZ ;  /* 0x000108001d1d7890 */ /* 0x000fe4000fffe0ff */
[----:B------:R-:W-:Y:S02]  /*1830*/  UIADD3 UR44, UPT, UPT, UR43, -UR41, URZ ;  /* 0x800000292b2c7290 */ /* 0x000fe4000fffe0ff */
[----:B------:R-:W-:Y:S01]  /*1840*/  UIADD3 UR21, UPT, UPT, UR21, 0x1, URZ ;  /* 0x0000000115157890 */ /* 0x000fe2000fffe0ff */
[----:B-1--4-:R-:W-:-:S11]  /*1850*/  UMOV UR5, URZ ;  /* 0x000000ff00057c82 */ /* 0x012fd60008000000 */
.L_x_42:
[----:B-1----:R-:W1:Y:S02]  /*1860*/  S2UR UR4, SR_CgaCtaId ;  /* 0x00000000000479c3 */ /* 0x002e640000008800 */
[----:B-1----:R-:W-:-:S09]  /*1870*/  UISETP.NE.AND UP0, UPT, UR4, URZ, UPT ;  /* 0x000000ff0400728c */ /* 0x002fd2000bf05270 */
[----:B------:R-:W-:Y:S05]  /*1880*/  BRA.U UP0, `(.L_x_23) ;  /* 0x0000000100287547 */ /* 0x000fea000b800000 */
[----:B------:R-:W-:Y:S02]  /*1890*/  LEA R0, R9, UR7, 0x3 ;  /* 0x0000000709007c11 */ /* 0x000fe4000f8e18ff */
[----:B------:R-:W-:-:S04]  /*18a0*/  SHF.L.U32 R3, R8, 0x1f, RZ ;  /* 0x0000001f08037819 */ /* 0x000fc800000006ff */
[----:B------:R-:W1:Y:S02]  /*18b0*/  SYNCS.PHASECHK.TRANS64.TRYWAIT P0, [R0+URZ+0x100], R3 ;  /* 0x00010003000075a7 */ /* 0x000e6400080011ff */
[----:B-1----:R-:W-:Y:S05]  /*18c0*/  @!P0 BRA `(.L_x_24) ;  /* 0x0000007c00708947 */ /* 0x002fea0003800000 */
.L_x_138:
[----:B------:R3:W-:Y:S01]  /*18d0*/  SYNCS.ARRIVE.TRANS64.A1T0 RZ, [R0+URZ+0xf0], RZ ;  /* 0x0000f0ff00ff79a7 */ /* 0x0007e200081000ff */
[----:B------:R-:W-:-:S05]  /*18e0*/  VIADD R9, R9, 0x1 ;  /* 0x0000000109097836 */ /* 0x000fca0000000000 */
[----:B------:R-:W-:-:S04]  /*18f0*/  ISETP.NE.AND P0, PT, R9, 0x2, PT ;  /* 0x000000020900780c */ /* 0x000fc80003f05270 */
[----:B-1----:R-:W-:Y:S02]  /*1900*/  SEL R3, RZ, 0x1, P0 ;  /* 0x00000001ff037807 */ /* 0x002fe40000000000 */
[----:B------:R-:W-:Y:S02]  /*1910*/  SEL R9, R9, RZ, P0 ;  /* 0x000000ff09097207 */ /* 0x000fe40000000000 */
[----:B------:R-:W-:-:S07]  /*1920*/  LOP3.LUT R8, R8, R3, RZ, 0x3c, !PT ;  /* 0x0000000308087212 */ /* 0x000fce00078e3cff */
.L_x_23:
[----:B------:R-:W-:Y:S01]  /*1930*/  ULEA UR4, UR5, UR7, 0x3 ;  /* 0x0000000705047291 */ /* 0x000fe2000f8e18ff */
[----:B---3--:R-:W-:Y:S01]  /*1940*/  SHF.L.U32 R0, R12, 0x1f, RZ ;  /* 0x0000001f0c007819 */ /* 0x008fe200000006ff */
[----:B------:R-:W-:Y:S02]  /*1950*/  UISETP.GE.U32.AND UP0, UPT, UR46, 0x7f, UPT ;  /* 0x0000007f2e00788c */ /* 0x000fe4000bf06070 */
[----:B------:R-:W-:Y:S02]  /*1960*/  USHF.L.U32 UR35, UR30, 0x6, URZ ;  /* 0x000000061e237899 */ /* 0x000fe400080006ff */
[----:B------:R-:W-:Y:S01]  /*1970*/  ULEA UR19, UR31, UR45, 0x8 ;  /* 0x0000002d1f137291 */ /* 0x000fe2000f8e40ff */
[----:B------:R-:W-:Y:S02]  /*1980*/  UMOV UR13, URZ ;  /* 0x000000ff000d7c82 */ /* 0x000fe40008000000 */
[----:B------:R1:W3:Y:S02]  /*1990*/  SYNCS.PHASECHK.TRANS64.TRYWAIT P0, [UR4+0x20], R0 ;  /* 0x00002000ff0075a7 */ /* 0x0002e40008001104 */
[----:B------:R-:W-:Y:S07]  /*19a0*/  BRA.U !UP0, `(.L_x_25) ;  /* 0x0000000108c07547 */ /* 0x000fee000b800000 */
[----:B------:R-:W-:Y:S01]  /*19b0*/  UMOV UR6, URZ ;  /* 0x000000ff00067c82 */ /* 0x000fe20008000000 */
[----:B------:R-:W-:-:S05]  /*19c0*/  UMOV UR4, UR5 ;  /* 0x0000000500047c82 */ /* 0x000fca0008000000 */
.L_x_31:
[----:B------:R-:W-:Y:S01]  /*19d0*/  ULEA UR33, UR4, UR7, 0x3 ;  /* 0x0000000704217291 */ /* 0x000fe2000f8e18ff */
[----:B---3--:R-:W-:Y:S01]  /*19e0*/  @!P3 MOV R2, 0xa000 ;  /* 0x0000a0000002b802 */ /* 0x008fe20000000f00 */
[----:B-1-34-:R-:W-:Y:S10]  /*19f0*/  @P0 BRA `(.L_x_26) ;  /* 0x00000000000c0947 */ /* 0x01aff40003800000 */
[----:B------:R-:W-:-:S04]  /*1a00*/  SHF.L.U32 R3, R12, 0x1f, RZ ;  /* 0x0000001f0c037819 */ /* 0x000fc800000006ff */
[----:B------:R-:W3:Y:S02]  /*1a10*/  SYNCS.PHASECHK.TRANS64.TRYWAIT P0, [UR33+0x20], R3 ;  /* 0x00002003ff0075a7 */ /* 0x000ee40008001121 */
[----:B---3--:R-:W-:Y:S05]  /*1a20*/  @!P0 BRA `(.L_x_27) ;  /* 0x0000007c002c8947 */ /* 0x008fea0003800000 */
.L_x_26:
[----:B------:R3:W-:Y:S01]  /*1a30*/  @!P3 SYNCS.ARRIVE.TRANS64 RZ, [UR33], R2 ;  /* 0x00000002ffffb9a7 */ /* 0x0007e20008000021 */
[----:B------:R-:W-:-:S04]  /*1a40*/  ULOP3.LUT UR5, UR24, 0x2, URZ, 0xfc, !UPT ;  /* 0x0000000218057892 */ /* 0x000fc8000f8efcff */
[----:B------:R-:W-:-:S09]  /*1a50*/  UISETP.NE.AND UP0, UPT, UR5, 0x2, UPT ;  /* 0x000000020500788c */ /* 0x000fd2000bf05270 */
[----:B------:R-:W-:Y:S05]  /*1a60*/  BRA.U UP0, `(.L_x_28) ;  /* 0x0000000100047547 */ /* 0x000fea000b800000 */
[----:B--2---:R-:W-:Y:S05]  /*1a70*/  BPT.TRAP 0x1 ;  /* 0x000000040000795c */ /* 0x004fea0000300000 */
.L_x_28:
[----:B------:R-:W-:Y:S04]  /*1a80*/  BSSY.RECONVERGENT B0, `(.L_x_29) ;  /* 0x0000003000007945 */ /* 0x000fe80003800200 */
[----:B------:R-:W-:Y:S05]  /*1a90*/  @P2 BRA `(.L_x_30) ;  /* 0x0000000000042947 */ /* 0x000fea0003800000 */
[----:B--2---:R-:W-:Y:S05]  /*1aa0*/  BPT.TRAP 0x1 ;  /* 0x000000040000795c */ /* 0x004fea0000300000 */
.L_x_30:
[----:B--2---:R-:W-:Y:S05]  /*1ab0*/  BSYNC.RECONVERGENT B0 ;  /* 0x0000000000007941 */ /* 0x004fea0003800200 */
.L_x_29:
[----:B------:R-:W-:Y:S02]  /*1ac0*/  UIADD3 UR5, UPT, UPT, UR4, 0x1, URZ ;  /* 0x0000000104057890 */ /* 0x000fe4000fffe0ff */
[----:B------:R-:W-:Y:S02]  /*1ad0*/  ULEA UR32, UR4, UR7, 0xd ;  /* 0x0000000704207291 */ /* 0x000fe4000f8e68ff */
[----:B------:R-:W-:Y:S02]  /*1ae0*/  UISETP.NE.AND UP0, UPT, UR5, 0x4, UPT ;  /* 0x000000040500788c */ /* 0x000fe4000bf05270 */
[----:B------:R-:W-:Y:S02]  /*1af0*/  USHF.L.U32 UR34, UR6, 0x6, URZ ;  /* 0x0000000606227899 */ /* 0x000fe400080006ff */
[----:B------:R-:W-:Y:S02]  /*1b00*/  USEL UR9, URZ, 0x1, UP0 ;  /* 0x00000001ff097887 */ /* 0x000fe40008000000 */
[----:B------:R-:W-:-:S02]  /*1b10*/  USEL UR5, UR5, URZ, UP0 ;  /* 0x000000ff05057287 */ /* 0x000fc40008000000 */
[----:B------:R-:W-:Y:S02]  /*1b20*/  ULEA UR4, UR4, UR28, 0xe ;  /* 0x0000001c04047291 */ /* 0x000fe4000f8e70ff */
[----:B------:R-:W-:Y:S01]  /*1b30*/  ULEA UR8, UR5, UR7, 0x3 ;  /* 0x0000000705087291 */ /* 0x000fe2000f8e18ff */
[----:B------:R-:W-:Y:S01]  /*1b40*/  LOP3.LUT R12, R12, UR9, RZ, 0x3c, !PT ;  /* 0x000000090c0c7c12 */ /* 0x000fe2000f8e3cff */
[----:B------:R-:W-:Y:S02]  /*1b50*/  UIADD3 UR6, UPT, UPT, UR6, 0x1, URZ ;  /* 0x0000000106067890 */ /* 0x000fe4000fffe0ff */
[----:B------:R-:W-:Y:S01]  /*1b60*/  UIADD3 UR10, UP1, UPT, UR26, 0x80, URZ ;  /* 0x000000801a0a7890 */ /* 0x000fe2000ff3e0ff */
[----:B-1----:R-:W-:Y:S01]  /*1b70*/  SHF.L.U32 R0, R12, 0x1f, RZ ;  /* 0x0000001f0c007819 */ /* 0x002fe200000006ff */
[----:B------:R-:W-:Y:S02]  /*1b80*/  ULEA UR4, UR4, UR7, 0x1 ;  /* 0x0000000704047291 */ /* 0x000fe4000f8e08ff */
[----:B------:R-:W-:Y:S01]  /*1b90*/  UIADD3.X UR11, UPT, UPT, URZ, UR27, URZ, UP1, !UPT ;  /* 0x0000001bff0b7290 */ /* 0x000fe20008ffe4ff */
[----:B------:R4:W1:Y:S01]  /*1ba0*/  SYNCS.PHASECHK.TRANS64.TRYWAIT P0, [UR8+0x20], R0 ;  /* 0x00002000ff0075a7 */ /* 0x0008620008001108 */
[----:B------:R-:W-:-:S02]  /*1bb0*/  UIADD3 UR8, UP0, UPT, UR26, 0x180, URZ ;  /* 0x000001801a087890 */ /* 0x000fc4000ff1e0ff */
[----:B------:R-:W-:Y:S02]  /*1bc0*/  UIADD3 UR32, UPT, UPT, UR32, 0x8800, URZ ;  /* 0x0000880020207890 */ /* 0x000fe4000fffe0ff */
[----:B------:R-:W-:Y:S02]  /*1bd0*/  UIADD3.X UR9, UPT, UPT, URZ, UR27, URZ, UP0, !UPT ;  /* 0x0000001bff097290 */ /* 0x000fe400087fe4ff */
[----:B------:R-:W-:Y:S02]  /*1be0*/  UISETP.NE.AND UP0, UPT, UR6, UR21, UPT ;  /* 0x000000150600728c */ /* 0x000fe4000bf05270 */
[----:B------:R-:W-:Y:S01]  /*1bf0*/  UIADD3 UR16, UPT, UPT, UR4, 0x10800, URZ ;  /* 0x0001080004107890 */ /* 0x000fe2000fffe0ff */
[----:B------:R-:W-:Y:S01]  /*1c00*/  UMOV UR12, 0x0 ;  /* 0x00000000000c7882 */ /* 0x000fe20000000000 */
[----:B------:R-:W-:Y:S01]  /*1c10*/  UMOV UR13, 0x10000000 ;  /* 0x10000000000d7882 */ /* 0x000fe20000000000 */
[----:B------:R-:W-:Y:S01]  /*1c20*/  UMOV UR4, 0x30000 ;  /* 0x0003000000047882 */ /* 0x000fe20000000000 */
[----:B------:R-:W-:Y:S01]  /*1c30*/  UMOV UR20, UR36 ;  /* 0x0000002400147c82 */ /* 0x000fe20008000000 */
[----:B------:R-:W-:Y:S01]  /*1c40*/  UMOV UR17, UR33 ;  /* 0x0000002100117c82 */ /* 0x000fe20008000000 */
[----:B------:R-:W-:Y:S01]  /*1c50*/  UMOV UR18, UR34 ;  /* 0x0000002200127c82 */ /* 0x000fe20008000000 */
[----:B------:R-:W-:Y:S02]  /*1c60*/  UTMALDG.3D [UR32], [UR10], desc[UR12] ;  /* 0x00000c200a0075b4 */ /* 0x000fe40008011000 */
[----:B------:R2:W-:Y:S02]  /*1c70*/  UTMALDG.3D.MULTICAST [UR16], [UR8], UR4, desc[UR12] ;  /* 0x00000c10080073b4 */ /* 0x0005e40008011804 */
[----:B--2---:R-:W-:Y:S01]  /*1c80*/  UMOV UR13, UR21 ;  /* 0x00000015000d7c82 */ /* 0x004fe20008000000 */
[----:B------:R-:W-:Y:S01]  /*1c90*/  UMOV UR4, UR5 ;  /* 0x0000000500047c82 */ /* 0x000fe20008000000 */
[----:B------:R-:W-:Y:S05]  /*1ca0*/  BRA.U UP0, `(.L_x_31) ;  /* 0xfffffffd00487547 */ /* 0x000fea000b83ffff */
.L_x_25:
[----:B------:R-:W-:Y:S01]  /*1cb0*/  ULEA UR4, UR5, UR7, 0x3 ;  /* 0x0000000705047291 */ /* 0x000fe2000f8e18ff */
[----:B-1--4-:R-:W-:Y:S01]  /*1cc0*/  SHF.L.U32 R0, R12, 0x1f, RZ ;  /* 0x0000001f0c007819 */ /* 0x012fe200000006ff */
[----:B------:R-:W-:Y:S01]  /*1cd0*/  @!P1 SYNCS.ARRIVE.TRANS64.A1T0 RZ, [UR7+0x88], RZ ;  /* 0x000088ffffff99a7 */ /* 0x000fe20008100007 */
[----:B------:R-:W-:-:S06]  /*1ce0*/  UISETP.GT.AND UP0, UPT, UR43, UR41, UPT ;  /* 0x000000292b00728c */ /* 0x000fcc000bf04270 */
[----:B---3--:R1:W3:Y:S03]  /*1cf0*/  SYNCS.PHASECHK.TRANS64.TRYWAIT P0, [UR4+0x20], R0 ;  /* 0x00002000ff0075a7 */ /* 0x0082e60008001104 */
[----:B------:R-:W-:Y:S05]  /*1d00*/  BRA.U !UP0, `(.L_x_32) ;  /* 0x0000000108bc7547 */ /* 0x000fea000b800000 */
[----:B------:R-:W-:Y:S01]  /*1d10*/  UIADD3 UR25, UPT, UPT, UR44, UR13, URZ ;  /* 0x0000000d2c197290 */ /* 0x000fe2000fffe0ff */
[----:B------:R-:W-:-:S11]  /*1d20*/  UMOV UR4, UR5 ;  /* 0x0000000500047c82 */ /* 0x000fd60008000000 */
.L_x_38:
[----:B------:R-:W-:Y:S01]  /*1d30*/  ULEA UR9, UR4, UR7, 0x3 ;  /* 0x0000000704097291 */ /* 0x000fe2000f8e18ff */
[----:B---3--:R-:W-:Y:S01]  /*1d40*/  @!P3 MOV R2, 0xa000 ;  /* 0x0000a0000002b802 */ /* 0x008fe20000000f00 */
[----:B-1-3--:R-:W-:Y:S10]  /*1d50*/  @P0 BRA `(.L_x_33) ;  /* 0x00000000000c0947 */ /* 0x00aff40003800000 */
[----:B------:R-:W-:-:S04]  /*1d60*/  SHF.L.U32 R3, R12, 0x1f, RZ ;  /* 0x0000001f0c037819 */ /* 0x000fc800000006ff */
[----:B------:R-:W3:Y:S02]  /*1d70*/  SYNCS.PHASECHK.TRANS64.TRYWAIT P0, [UR9+0x20], R3 ;  /* 0x00002003ff0075a7 */ /* 0x000ee40008001109 */
[----:B---3--:R-:W-:Y:S05]  /*1d80*/  @!P0 BRA `(.L_x_34) ;  /* 0x00000078006c8947 */ /* 0x008fea0003800000 */
.L_x_33:
[----:B------:R3:W-:Y:S01]  /*1d90*/  @!P3 SYNCS.ARRIVE.TRANS64 RZ, [UR9], R2 ;  /* 0x00000002ffffb9a7 */ /* 0x0007e20008000009 */
[----:B------:R-:W-:-:S04]  /*1da0*/  ULOP3.LUT UR5, UR24, 0x2, URZ, 0xfc, !UPT ;  /* 0x0000000218057892 */ /* 0x000fc8000f8efcff */
[----:B------:R-:W-:-:S09]  /*1db0*/  UISETP.NE.AND UP0, UPT, UR5, 0x2, UPT ;  /* 0x000000020500788c */ /* 0x000fd2000bf05270 */
[----:B------:R-:W-:Y:S05]  /*1dc0*/  BRA.U UP0, `(.L_x_35) ;  /* 0x0000000100047547 */ /* 0x000fea000b800000 */
[----:B--2---:R-:W-:Y:S05]  /*1dd0*/  BPT.TRAP 0x1 ;  /* 0x000000040000795c */ /* 0x004fea0000300000 */
.L_x_35:
[----:B------:R-:W-:Y:S04]  /*1de0*/  BSSY.RECONVERGENT B0, `(.L_x_36) ;  /* 0x0000003000007945 */ /* 0x000fe80003800200 */
[----:B------:R-:W-:Y:S05]  /*1df0*/  @P2 BRA `(.L_x_37) ;  /* 0x0000000000042947 */ /* 0x000fea0003800000 */
[----:B--2---:R-:W-:Y:S05]  /*1e00*/  BPT.TRAP 0x1 ;  /* 0x000000040000795c */ /* 0x004fea0000300000 */
.L_x_37:
[----:B--2---:R-:W-:Y:S05]  /*1e10*/  BSYNC.RECONVERGENT B0 ;  /* 0x0000000000007941 */ /* 0x004fea0003800200 */
.L_x_36:
[----:B------:R-:W-:Y:S02]  /*1e20*/  UIADD3 UR5, UPT, UPT, UR4, 0x1, URZ ;  /* 0x0000000104057890 */ /* 0x000fe4000fffe0ff */
[----:B------:R-:W-:Y:S02]  /*1e30*/  UIADD3 UR14, UP1, UPT, UR26, 0x80, URZ ;  /* 0x000000801a0e7890 */ /* 0x000fe4000ff3e0ff */
[----:B------:R-:W-:Y:S02]  /*1e40*/  UISETP.NE.AND UP0, UPT, UR5, 0x4, UPT ;  /* 0x000000040500788c */ /* 0x000fe4000bf05270 */
[----:B------:R-:W-:Y:S02]  /*1e50*/  USHF.L.U32 UR10, UR13, 0x6, URZ ;  /* 0x000000060d0a7899 */ /* 0x000fe400080006ff */
[----:B------:R-:W-:Y:S02]  /*1e60*/  USEL UR8, URZ, 0x1, UP0 ;  /* 0x00000001ff087887 */ /* 0x000fe40008000000 */
[----:B------:R-:W-:-:S02]  /*1e70*/  USEL UR5, UR5, URZ, UP0 ;  /* 0x000000ff05057287 */ /* 0x000fc40008000000 */
[----:B------:R-:W-:Y:S02]  /*1e80*/  UIADD3 UR22, UP0, UPT, UR26, 0x180, URZ ;  /* 0x000001801a167890 */ /* 0x000fe4000ff1e0ff */
[----:B------:R-:W-:Y:S01]  /*1e90*/  LOP3.LUT R12, R12, UR8, RZ, 0x3c, !PT ;  /* 0x000000080c0c7c12 */ /* 0x000fe2000f8e3cff */
[----:B------:R-:W-:Y:S02]  /*1ea0*/  ULEA UR8, UR4, UR7, 0xd ;  /* 0x0000000704087291 */ /* 0x000fe4000f8e68ff */
[----:B------:R-:W-:Y:S01]  /*1eb0*/  ULEA UR6, UR5, UR7, 0x3 ;  /* 0x0000000705067291 */ /* 0x000fe2000f8e18ff */
[----:B-1----:R-:W-:Y:S01]  /*1ec0*/  SHF.L.U32 R0, R12, 0x1f, RZ ;  /* 0x0000001f0c007819 */ /* 0x002fe200000006ff */
[----:B------:R-:W-:Y:S02]  /*1ed0*/  UIADD3 UR8, UPT, UPT, UR8, 0x8800, URZ ;  /* 0x0000880008087890 */ /* 0x000fe4000fffe0ff */
[----:B------:R-:W-:Y:S02]  /*1ee0*/  UIADD3.X UR15, UPT, UPT, URZ, UR27, URZ, UP1, !UPT ;  /* 0x0000001bff0f7290 */ /* 0x000fe40008ffe4ff */
[----:B------:R-:W-:-:S02]  /*1ef0*/  ULEA UR16, UR4, UR29, 0xf ;  /* 0x0000001d04107291 */ /* 0x000fc4000f8e78ff */
[----:B------:R-:W-:Y:S01]  /*1f00*/  UIADD3.X UR23, UPT, UPT, URZ, UR27, URZ, UP0, !UPT ;  /* 0x0000001bff177290 */ /* 0x000fe200087fe4ff */
[----:B------:R4:W1:Y:S01]  /*1f10*/  SYNCS.PHASECHK.TRANS64.TRYWAIT P0, [UR6+0x20], R0 ;  /* 0x00002000ff0075a7 */ /* 0x0008620008001106 */
[----:B------:R-:W-:Y:S01]  /*1f20*/  UMOV UR30, 0x0 ;  /* 0x00000000001e7882 */ /* 0x000fe20000000000 */
[----:B------:R-:W-:Y:S01]  /*1f30*/  UMOV UR31, 0x10000000 ;  /* 0x10000000001f7882 */ /* 0x000fe20000000000 */
[----:B------:R-:W-:Y:S01]  /*1f40*/  UMOV UR11, UR35 ;  /* 0x00000023000b7c82 */ /* 0x000fe20008000000 */
[----:B------:R-:W-:Y:S01]  /*1f50*/  UMOV UR12, UR36 ;  /* 0x00000024000c7c82 */ /* 0x000fe20008000000 */
[----:B------:R-:W-:Y:S01]  /*1f60*/  UMOV UR6, 0x30000 ;  /* 0x0003000000067882 */ /* 0x000fe20000000000 */
[----:B------:R-:W-:Y:S01]  /*1f70*/  UMOV UR20, UR36 ;  /* 0x0000002400147c82 */ /* 0x000fe20008000000 */
[----:B------:R-:W-:Y:S01]  /*1f80*/  UMOV UR17, UR9 ;  /* 0x0000000900117c82 */ /* 0x000fe20008000000 */
[----:B------:R-:W-:Y:S01]  /*1f90*/  UMOV UR18, UR10 ;  /* 0x0000000a00127c82 */ /* 0x000fe20008000000 */
[----:B------:R4:W-:Y:S01]  /*1fa0*/  UTMALDG.3D [UR8], [UR14], desc[UR30] ;  /* 0x00001e080e0075b4 */ /* 0x0009e20008011000 */
[----:B------:R-:W-:Y:S01]  /*1fb0*/  UIADD3 UR13, UPT, UPT, UR13, 0x1, URZ ;  /* 0x000000010d0d7890 */ /* 0x000fe2000fffe0ff */
[----:B------:R-:W-:-:S03]  /*1fc0*/  UMOV UR4, UR5 ;  /* 0x0000000500047c82 */ /* 0x000fc60008000000 */
[----:B------:R-:W-:Y:S01]  /*1fd0*/  UISETP.NE.AND UP0, UPT, UR13, UR25, UPT ;  /* 0x000000190d00728c */ /* 0x000fe2000bf05270 */
[----:B------:R4:W-:Y:S08]  /*1fe0*/  UTMALDG.3D.MULTICAST [UR16], [UR22], UR6, desc[UR30] ;  /* 0x00001e10160073b4 */ /* 0x0009f00008011806 */
[----:B----4-:R-:W-:Y:S05]  /*1ff0*/  BRA.U UP0, `(.L_x_38) ;  /* 0xfffffffd004c7547 */ /* 0x010fea000b83ffff */
.L_x_32:
[C---:B------:R-:W-:Y:S01]  /*2000*/  LEA R3, R11.reuse, UR7, 0x3 ;  /* 0x000000070b037c11 */ /* 0x040fe2000f8e18ff */
[----:B------:R-:W-:Y:S01]  /*2010*/  NOP ;  /* 0x0000000000007918 */ /* 0x000fe20000000000 */
[----:B-1----:R-:W-:Y:S02]  /*2020*/  SHF.L.U32 R0, R10, 0x1f, RZ ;  /* 0x0000001f0a007819 */ /* 0x002fe400000006ff */
[----:B------:R-:W-:Y:S02]  /*2030*/  LEA R5, R11, UR7, 0x4 ;  /* 0x000000070b057c11 */ /* 0x000fe4000f8e20ff */
[----:B---3--:R-:W1:Y:S02]  /*2040*/  SYNCS.PHASECHK.TRANS64.TRYWAIT P0, [R3+URZ+0x90], R0 ;  /* 0x00009000030075a7 */ /* 0x008e6400080011ff */
[----:B-1----:R-:W-:Y:S05]  /*2050*/  @!P0 BRA `(.L_x_39) ;  /* 0x0000007400d08947 */ /* 0x002fea0003800000 */
.L_x_141:
[----:B------:R-:W3:Y:S01]  /*2060*/  LDS.128 R4, [R5+0x120] ;  /* 0x0001200005047984 */ /* 0x000ee20000000c00 */
[----:B------:R-:W-:Y:S01]  /*2070*/  UISETP.GE.AND UP0, UPT, UR42, 0x1, UPT ;  /* 0x000000012a00788c */ /* 0x000fe2000bf06270 */
[----:B------:R-:W-:Y:S01]  /*2080*/  @!PT LDS RZ, [RZ] ;  /* 0x00000000fffff984 */ /* 0x000fe20000000800 */
[----:B------:R-:W-:Y:S01]  /*2090*/  @!PT LDS RZ, [RZ] ;  /* 0x00000000fffff984 */ /* 0x000fe20000000800 */
[----:B------:R-:W-:Y:S01]  /*20a0*/  @!PT LDS RZ, [RZ] ;  /* 0x00000000fffff984 */ /* 0x000fe20000000800 */
[----:B------:R-:W-:Y:S01]  /*20b0*/  @!PT LDS RZ, [RZ] ;  /* 0x00000000fffff984 */ /* 0x000fe20000000800 */
[----:B------:R4:W-:Y:S06]  /*20c0*/  MEMBAR.ALL.CTA ;  /* 0x0000000000007992 */ /* 0x0009ec0000008000 */
[----:B----4-:R-:W4:Y:S01]  /*20d0*/  FENCE.VIEW.ASYNC.S ;  /* 0x00000000000073c6 */ /* 0x010f220000000000 */
[----:B---3--:R-:W-:-:S13]  /*20e0*/  LOP3.LUT P0, RZ, R6, 0x1, RZ, 0xc0, !PT ;  /* 0x0000000106ff7812 */ /* 0x008fda000780c0ff */
[----:B----4-:R-:W-:Y:S01]  /*20f0*/  VOTEU.ANY UP1, P0 ;  /* 0x0000000000ff7886 */ /* 0x010fe20000020100 */
[----:B------:R-:W-:-:S13]  /*2100*/  PLOP3.LUT P0, PT, PT, PT, UP1, 0x80, 0x8 ;  /* 0x000000000008781c */ /* 0x000fda0003f0f018 */
[----:B-1----:R-:W-:Y:S02]  /*2110*/  @P0 LOP3.LUT R0, R5, 0xffff, RZ, 0xc0, !PT ;  /* 0x0000ffff05000812 */ /* 0x002fe400078ec0ff */
[----:B------:R-:W-:Y:S02]  /*2120*/  @P0 MOV R2, R4 ;  /* 0x0000000400020202 */ /* 0x000fe40000000f00 */
[----:B------:R-:W-:Y:S01]  /*2130*/  @P0 R2UR UR6, R0 ;  /* 0x00000000000602ca */ /* 0x000fe200000e0000 */
[----:B------:R-:W-:Y:S01]  /*2140*/  VIADD R0, R3, 0xa0 ;  /* 0x000000a003007836 */ /* 0x000fe20000000000 */
[----:B------:R-:W-:Y:S02]  /*2150*/  @P0 SHF.R.U32.HI R4, RZ, 0x10, R5 ;  /* 0x00000010ff040819 */ /* 0x000fe40000011605 */
[----:B------:R-:W-:Y:S02]  /*2160*/  @P0 R2UR UR8, R2 ;  /* 0x00000000020802ca */ /* 0x000fe400000e0000 */
[----:B------:R-:W-:-:S02]  /*2170*/  PRMT R0, RZ, 0x654, R0 ;  /* 0x00000654ff007816 */ /* 0x000fc40000000000 */
[----:B------:R-:W-:Y:S02]  /*2180*/  @P0 R2UR UR4, R4 ;  /* 0x00000000040402ca */ /* 0x000fe400000e0000 */
[----:B------:R1:W-:Y:S03]  /*2190*/  SYNCS.ARRIVE.TRANS64.RED.A1T0 RZ, [R0+URZ], RZ ;  /* 0x000000ff00ff79a7 */ /* 0x0003e600081004ff */
[----:B------:R-:W-:-:S04]  /*21a0*/  @UP1 UMOV UR37, UR6 ;  /* 0x0000000600251c82 */ /* 0x000fc80008000000 */
[----:B------:R-:W-:-:S04]  /*21b0*/  @UP1 UMOV UR38, UR8 ;  /* 0x0000000800261c82 */ /* 0x000fc80008000000 */
[----:B------:R-:W-:Y:S01]  /*21c0*/  @UP1 UMOV UR36, UR4 ;  /* 0x0000000400241c82 */ /* 0x000fe20008000000 */
[----:B------:R-:W-:Y:S05]  /*21d0*/  BRA.U !UP0, `(.L_x_40) ;  /* 0x0000000108d47547 */ /* 0x000fea000b800000 */
[----:B------:R-:W2:Y:S01]  /*21e0*/  LDCU.128 UR12, c[0x0][0xb10] ;  /* 0x00016200ff0c77ac */ /* 0x000ea20008000c00 */
[----:B------:R-:W3:Y:S01]  /*21f0*/  LDCU UR25, c[0x0][0xb20] ;  /* 0x00016400ff1977ac */ /* 0x000ee20008000800 */
[----:B------:R-:W4:Y:S01]  /*2200*/  LDCU UR20, c[0x0][0xb0c] ;  /* 0x00016180ff1477ac */ /* 0x000f220008000800 */
[----:B------:R-:W1:Y:S01]  /*2210*/  LDCU.64 UR10, c[0x0][0xb28] ;  /* 0x00016500ff0a77ac */ /* 0x000e620008000a00 */
[----:B------:R-:W-:Y:S02]  /*2220*/  UISETP.NE.AND UP3, UPT, UR42, 0x1, UPT ;  /* 0x000000012a00788c */ /* 0x000fe4000bf65270 */
[----:B--2---:R-:W-:Y:S02]  /*2230*/  UIMAD.WIDE.U32 UR16, UR39, UR15, URZ ;  /* 0x0000000f271072a5 */ /* 0x004fe4000f8e00ff */
[----:B------:R-:W-:Y:S02]  /*2240*/  UIMAD.WIDE.U32 UR8, UR40, UR12, URZ ;  /* 0x0000000c280872a5 */ /* 0x000fe4000f8e00ff */
[----:B------:R-:W-:-:S02]  /*2250*/  UISETP.NE.AND UP0, UPT, UR14, 0x1, UPT ;  /* 0x000000010e00788c */ /* 0x000fc4000bf05270 */
[----:B------:R-:W-:Y:S01]  /*2260*/  UIMAD.WIDE.U32 UR22, UR37, UR15, URZ ;  /* 0x0000000f251672a5 */ /* 0x000fe2000f8e00ff */
[----:B------:R-:W-:Y:S02]  /*2270*/  UMOV UR16, UR17 ;  /* 0x0000001100107c82 */ /* 0x000fe40008000000 */
[----:B------:R-:W-:Y:S01]  /*2280*/  UMOV UR8, UR9 ;  /* 0x0000000900087c82 */ /* 0x000fe20008000000 */
[----:B---3--:R-:W-:Y:S02]  /*2290*/  USHF.R.U32.HI UR16, URZ, UR25, UR16 ;  /* 0x00000019ff107299 */ /* 0x008fe40008011610 */
[----:B----4-:R-:W-:Y:S02]  /*22a0*/  UISETP.NE.AND UP2, UPT, UR20, 0x1, UPT ;  /* 0x000000011400788c */ /* 0x010fe4000bf45270 */
[----:B------:R-:W-:Y:S02]  /*22b0*/  USHF.R.U32.HI UR8, URZ, UR13, UR8 ;  /* 0x0000000dff087299 */ /* 0x000fe40008011608 */
[----:B------:R-:W-:-:S02]  /*22c0*/  USEL UR6, UR39, UR16, !UP0 ;  /* 0x0000001027067287 */ /* 0x000fc4000c000000 */
[----:B------:R-:W-:Y:S02]  /*22d0*/  USEL UR8, UR40, UR8, !UP2 ;  /* 0x0000000828087287 */ /* 0x000fe4000d000000 */
[----:B-1----:R-:W-:Y:S01]  /*22e0*/  UIMAD.WIDE.U32 UR16, UR6, UR10, URZ ;  /* 0x0000000a061072a5 */ /* 0x002fe2000f8e00ff */
[----:B------:R-:W-:Y:S01]  /*22f0*/  UMOV UR4, UR23 ;  /* 0x0000001700047c82 */ /* 0x000fe20008000000 */
[----:B------:R-:W-:Y:S02]  /*2300*/  UIMAD.WIDE.U32 UR18, UR38, UR12, URZ ;  /* 0x0000000c261272a5 */ /* 0x000fe4000f8e00ff */
[----:B------:R-:W-:-:S03]  /*2310*/  UIMAD.WIDE.U32 UR22, UR8, UR10, URZ ;  /* 0x0000000a081672a5 */ /* 0x000fc6000f8e00ff */
[----:B------:R-:W-:Y:S01]  /*2320*/  UMOV UR16, UR17 ;  /* 0x0000001100107c82 */ /* 0x000fe20008000000 */
[----:B------:R-:W-:Y:S02]  /*2330*/  USHF.R.U32.HI UR4, URZ, UR25, UR4 ;  /* 0x00000019ff047299 */ /* 0x000fe40008011604 */
[----:B------:R-:W-:Y:S01]  /*2340*/  @UP3 USHF.R.U32.HI UR6, URZ, UR11, UR16 ;  /* 0x0000000bff063299 */ /* 0x000fe20008011610 */
[----:B------:R-:W-:Y:S01]  /*2350*/  UMOV UR18, UR19 ;  /* 0x0000001300127c82 */ /* 0x000fe20008000000 */
[----:B------:R-:W-:Y:S01]  /*2360*/  UMOV UR22, UR23 ;  /* 0x0000001700167c82 */ /* 0x000fe20008000000 */
[----:B------:R-:W-:Y:S02]  /*2370*/  USHF.R.U32.HI UR13, URZ, UR13, UR18 ;  /* 0x0000000dff0d7299 */ /* 0x000fe40008011612 */
[----:B------:R-:W-:Y:S02]  /*2380*/  USEL UR4, UR37, UR4, !UP0 ;  /* 0x0000000425047287 */ /* 0x000fe4000c000000 */
[----:B------:R-:W-:-:S02]  /*2390*/  @UP3 USHF.R.U32.HI UR8, URZ, UR11, UR22 ;  /* 0x0000000bff083299 */ /* 0x000fc40008011616 */
[----:B------:R-:W-:Y:S02]  /*23a0*/  UIMAD UR9, UR42, UR6, URZ ;  /* 0x000000062a0972a4 */ /* 0x000fe4000f8e02ff */
[----:B------:R-:W-:Y:S02]  /*23b0*/  USEL UR6, UR38, UR13, !UP2 ;  /* 0x0000000d26067287 */ /* 0x000fe4000d000000 */
[----:B------:R-:W-:Y:S02]  /*23c0*/  UIMAD UR12, UR42, UR8, URZ ;  /* 0x000000082a0c72a4 */ /* 0x000fe4000f8e02ff */
[----:B------:R-:W-:Y:S02]  /*23d0*/  UISETP.GE.AND UP0, UPT, UR4, UR9, UPT ;  /* 0x000000090400728c */ /* 0x000fe4000bf06270 */
[----:B------:R-:W-:Y:S02]  /*23e0*/  UIMAD.WIDE.U32 UR16, UR4, UR10, URZ ;  /* 0x0000000a041072a5 */ /* 0x000fe4000f8e00ff */
[----:B------:R-:W-:-:S02]  /*23f0*/  UISETP.GE.OR UP0, UPT, UR6, UR12, UP0 ;  /* 0x0000000c0600728c */ /* 0x000fc40008706670 */
[----:B------:R-:W-:Y:S02]  /*2400*/  UIMAD.WIDE.U32 UR12, UR6, UR10, URZ ;  /* 0x0000000a060c72a5 */ /* 0x000fe4000f8e00ff */
[----:B------:R-:W-:Y:S01]  /*2410*/  UIADD3 UR15, UPT, UPT, -UR4, URZ, URZ ;  /* 0x000000ff040f7290 */ /* 0x000fe2000fffe1ff */
[----:B------:R-:W-:Y:S01]  /*2420*/  UMOV UR10, UR17 ;  /* 0x00000011000a7c82 */ /* 0x000fe20008000000 */
[----:B------:R-:W-:Y:S02]  /*2430*/  UIADD3 UR12, UPT, UPT, -UR6, URZ, URZ ;  /* 0x000000ff060c7290 */ /* 0x000fe4000fffe1ff */
[----:B------:R-:W-:-:S03]  /*2440*/  USHF.R.U32.HI UR10, URZ, UR11, UR10 ;  /* 0x0000000bff0a7299 */ /* 0x000fc6000801160a */
[----:B------:R-:W-:Y:S01]  /*2450*/  @!UP0 UMOV UR9, UR13 ;  /* 0x0000000d00098c82 */ /* 0x000fe20008000000 */
[----:B------:R-:W-:Y:S02]  /*2460*/  UIMAD UR15, UR14, UR15, UR37 ;  /* 0x0000000f0e0f72a4 */ /* 0x000fe4000f8e0225 */
[----:B------:R-:W-:Y:S02]  /*2470*/  USEL UR10, UR4, UR10, !UP3 ;  /* 0x0000000a040a7287 */ /* 0x000fe4000d800000 */
[----:B------:R-:W-:Y:S02]  /*2480*/  @!UP0 USHF.R.U32.HI UR9, URZ, UR11, UR9 ;  /* 0x0000000bff098299 */ /* 0x000fe40008011609 */
[----:B------:R-:W-:Y:S02]  /*2490*/  UIADD3 UR11, UPT, UPT, -UR10, URZ, URZ ;  /* 0x000000ff0a0b7290 */ /* 0x000fe4000fffe1ff */
[----:B------:R-:W-:Y:S02]  /*24a0*/  @!UP0 USEL UR9, UR6, UR9, !UP3 ;  /* 0x0000000906098287 */ /* 0x000fe4000d800000 */
[----:B------:R-:W-:-:S02]  /*24b0*/  UIMAD UR11, UR42, UR11, UR4 ;  /* 0x0000000b2a0b72a4 */ /* 0x000fc4000f8e0204 */
[----:B------:R-:W-:Y:S02]  /*24c0*/  @!UP0 UIADD3 UR10, UPT, UPT, UR10, -UR9, URZ ;  /* 0x800000090a0a8290 */ /* 0x000fe4000fffe0ff */
[----:B------:R-:W-:Y:S02]  /*24d0*/  @!UP0 UIMAD UR9, UR11, UR8, UR9 ;  /* 0x000000080b0982a4 */ /* 0x000fe4000f8e0209 */
[----:B------:R-:W-:Y:S02]  /*24e0*/  @!UP0 UIMAD UR4, UR42, UR10, UR6 ;  /* 0x0000000a2a0482a4 */ /* 0x000fe4000f8e0206 */
[----:B------:R-:W-:Y:S02]  /*24f0*/  UIMAD UR8, UR20, UR12, UR38 ;  /* 0x0000000c140872a4 */ /* 0x000fe4000f8e0226 */
[----:B------:R-:W-:Y:S01]  /*2500*/  UIMAD UR37, UR4, UR14, UR15 ;  /* 0x0000000e042572a4 */ /* 0x000fe2000f8e020f */
[----:B------:R-:W-:Y:S02]  /*2510*/  @!UP0 UMOV UR6, UR9 ;  /* 0x0000000900068c82 */ /* 0x000fe40008000000 */
[----:B------:R-:W-:-:S12]  /*2520*/  UIMAD UR38, UR6, UR20, UR8 ;  /* 0x00000014062672a4 */ /* 0x000fd8000f8e0208 */
.L_x_40:
[----:B------:R-:W3:Y:S02]  /*2530*/  LDCU UR4, c[0x0][0xb30] ;  /* 0x00016600ff0477ac */ /* 0x000ee40008000800 */
[----:B---3--:R-:W-:-:S09]  /*2540*/  UISETP.NE.AND UP0, UPT, UR4, 0x1, UPT ;  /* 0x000000010400788c */ /* 0x008fd2000bf05270 */
[----:B------:R-:W-:Y:S05]  /*2550*/  BRA.U UP0, `(.L_x_41) ;  /* 0x0000000100447547 */ /* 0x000fea000b800000 */
[----:B------:R-:W3:Y:S01]  /*2560*/  LDCU.128 UR12, c[0x0][0xb10] ;  /* 0x00016200ff0c77ac */ /* 0x000ee20008000c00 */
[----:B------:R-:W4:Y:S01]  /*2570*/  LDCU UR16, c[0x0][0xb0c] ;  /* 0x00016180ff1077ac */ /* 0x000f220008000800 */
[----:B------:R-:W1:Y:S01]  /*2580*/  LDCU UR17, c[0x0][0xb20] ;  /* 0x00016400ff1177ac */ /* 0x000e620008000800 */
[----:B---3--:R-:W-:Y:S02]  /*2590*/  UIMAD.WIDE.U32 UR10, UR38, UR12, URZ ;  /* 0x0000000c260a72a5 */ /* 0x008fe4000f8e00ff */
[----:B------:R-:W-:Y:S02]  /*25a0*/  UIMAD.WIDE.U32 UR8, UR37, UR15, URZ ;  /* 0x0000000f250872a5 */ /* 0x000fe4000f8e00ff */
[----:B----4-:R-:W-:Y:S02]  /*25b0*/  UISETP.NE.AND UP2, UPT, UR16, 0x1, UPT ;  /* 0x000000011000788c */ /* 0x010fe4000bf45270 */
[----:B------:R-:W-:Y:S01]  /*25c0*/  UISETP.NE.AND UP0, UPT, UR14, 0x1, UPT ;  /* 0x000000010e00788c */ /* 0x000fe2000bf05270 */
[----:B------:R-:W-:-:S02]  /*25d0*/  UMOV UR6, UR11 ;  /* 0x0000000b00067c82 */ /* 0x000fc40008000000 */
[----:B------:R-:W-:Y:S01]  /*25e0*/  UMOV UR4, UR9 ;  /* 0x0000000900047c82 */ /* 0x000fe20008000000 */
[----:B------:R-:W-:Y:S02]  /*25f0*/  USHF.R.U32.HI UR6, URZ, UR13, UR6 ;  /* 0x0000000dff067299 */ /* 0x000fe40008011606 */
[----:B-1----:R-:W-:Y:S02]  /*2600*/  USHF.R.U32.HI UR4, URZ, UR17, UR4 ;  /* 0x00000011ff047299 */ /* 0x002fe40008011604 */
[----:B------:R-:W-:Y:S02]  /*2610*/  USEL UR6, UR38, UR6, !UP2 ;  /* 0x0000000626067287 */ /* 0x000fe4000d000000 */
[----:B------:R-:W-:-:S04]  /*2620*/  USEL UR4, UR37, UR4, !UP0 ;  /* 0x0000000425047287 */ /* 0x000fc8000c000000 */
[----:B------:R-:W-:Y:S02]  /*2630*/  UIADD3 UR8, UPT, UPT, UR6, -UR4, URZ ;  /* 0x8000000406087290 */ /* 0x000fe4000fffe0ff */
[----:B------:R-:W-:Y:S02]  /*2640*/  UIADD3 UR4, UPT, UPT, -UR6, UR4, URZ ;  /* 0x0000000406047290 */ /* 0x000fe4000fffe1ff */
[----:B------:R-:W-:Y:S02]  /*2650*/  UIMAD UR37, UR8, UR14, UR37 ;  /* 0x0000000e082572a4 */ /* 0x000fe4000f8e0225 */
[----:B------:R-:W-:-:S12]  /*2660*/  UIMAD UR38, UR4, UR16, UR38 ;  /* 0x00000010042672a4 */ /* 0x000fd8000f8e0226 */
.L_x_41:
[----:B------:R-:W-:Y:S01]  /*2670*/  VIADD R11, R11, 0x1 ;  /* 0x000000010b0b7836 */ /* 0x000fe20000000000 */
[----:B------:R-:W-:Y:S02]  /*2680*/  R2UR UR6, R84 ;  /* 0x00000000540672ca */ /* 0x000fe400000e0000 */
[----:B------:R-:W-:Y:S02]  /*2690*/  R2UR UR4, R83 ;  /* 0x00000000530472ca */ /* 0x000fe400000e0000 */
[C---:B------:R-:W-:Y:S02]  /*26a0*/  ISETP.NE.AND P0, PT, R11.reuse, 0x2, PT ;  /* 0x000000020b00780c */ /* 0x040fe40003f05270 */
[----:B------:R-:W-:Y:S02]  /*26b0*/  PLOP3.LUT P1, PT, PT, PT, PT, 0x80, 0x8 ;  /* 0x000000000008781c */ /* 0x000fe40003f2f070 */
[----:B------:R-:W-:Y:S02]  /*26c0*/  SEL R3, RZ, 0x1, P0 ;  /* 0x00000001ff037807 */ /* 0x000fe40000000000 */
[----:B------:R-:W-:-:S02]  /*26d0*/  SEL R11, R11, RZ, P0 ;  /* 0x000000ff0b0b7207 */ /* 0x000fc40000000000 */
[----:B------:R-:W-:Y:S01]  /*26e0*/  LOP3.LUT R10, R10, R3, RZ, 0x3c, !PT ;  /* 0x000000030a0a7212 */ /* 0x000fe200078e3cff */
[----:B------:R-:W-:Y:S02]  /*26f0*/  UIADD3 UR30, UPT, UPT, UR38, UR6, URZ ;  /* 0x00000006261e7290 */ /* 0x000fe4000fffe0ff */
[----:B------:R-:W-:Y:S01]  /*2700*/  UIADD3 UR31, UPT, UPT, UR37, UR4, URZ ;  /* 0x00000004251f7290 */ /* 0x000fe2000fffe0ff */
[----:B------:R-:W-:Y:S11]  /*2710*/  BRA.U UP1, `(.L_x_42) ;  /* 0xfffffff101507547 */ /* 0x000ff6000b83ffff */
[----:B------:R-:W-:Y:S01]  /*2720*/  UIADD3 UR7, UPT, UPT, UR7, 0x20, URZ ;  /* 0x0000002007077890 */ /* 0x000fe2000fffe0ff */
[----:B------:R-:W-:-:S03]  /*2730*/  SHF.L.U32 R3, R12, 0x1f, RZ ;  /* 0x0000001f0c037819 */ /* 0x000fc600000006ff */
[----:B------:R-:W-:-:S09]  /*2740*/  ULEA UR4, UR5, UR7, 0x3 ;  /* 0x0000000705047291 */ /* 0x000fd2000f8e18ff */
[----:B------:R-:W3:Y:S02]  /*2750*/  SYNCS.PHASECHK.TRANS64.TRYWAIT P0, [UR4], R3 ;  /* 0x00000003ff0075a7 */ /* 0x000ee40008001104 */
[----:B---3--:R-:W-:Y:S05]  /*2760*/  @!P0 BRA `(.L_x_43) ;  /* 0x0000007000208947 */ /* 0x008fea0003800000 */
.L_x_143:
[----:B------:R-:W-:-:S04]  /*2770*/  UIADD3 UR4, UPT, UPT, UR5, 0x1, URZ ;  /* 0x0000000105047890 */ /* 0x000fc8000fffe0ff */
[----:B------:R-:W-:-:S04]  /*2780*/  UISETP.NE.AND UP0, UPT, UR4, 0x4, UPT ;  /* 0x000000040400788c */ /* 0x000fc8000bf05270 */
[----:B------:R-:W-:Y:S02]  /*2790*/  USEL UR6, URZ, 0x1, UP0 ;  /* 0x00000001ff067887 */ /* 0x000fe40008000000 */
[----:B------:R-:W-:-:S04]  /*27a0*/  USEL UR4, UR4, URZ, UP0 ;  /* 0x000000ff04047287 */ /* 0x000fc80008000000 */
[----:B------:R-:W-:Y:S01]  /*27b0*/  ULEA UR5, UR4, UR7, 0x3 ;  /* 0x0000000704057291 */ /* 0x000fe2000f8e18ff */
[----:B------:R-:W-:-:S04]  /*27c0*/  LOP3.LUT R2, R12, UR6, RZ, 0x3c, !PT ;  /* 0x000000060c027c12 */ /* 0x000fc8000f8e3cff */
[----:B-1----:R-:W-:-:S04]  /*27d0*/  SHF.L.U32 R3, R2, 0x1f, RZ ;  /* 0x0000001f02037819 */ /* 0x002fc800000006ff */
[----:B------:R-:W1:Y:S02]  /*27e0*/  SYNCS.PHASECHK.TRANS64.TRYWAIT P0, [UR5], R3 ;  /* 0x00000003ff0075a7 */ /* 0x000e640008001105 */
[----:B-1----:R-:W-:Y:S05]  /*27f0*/  @!P0 BRA `(.L_x_44) ;  /* 0x0000007000148947 */ /* 0x002fea0003800000 */
.L_x_145:
        /* <DEDUP_REMOVED lines=9> */
.L_x_147:
[----:B------:R-:W-:-:S04]  /*2890*/  UIADD3 UR4, UPT, UPT, UR4, 0x1, URZ ;  /* 0x0000000104047890 */ /* 0x000fc8000fffe0ff */
[----:B------:R-:W-:-:S04]  /*28a0*/  UISETP.NE.AND UP0, UPT, UR4, 0x4, UPT ;  /* 0x000000040400788c */ /* 0x000fc8000bf05270 */
[----:B------:R-:W-:Y:S02]  /*28b0*/  USEL UR5, URZ, 0x1, UP0 ;  /* 0x00000001ff057887 */ /* 0x000fe40008000000 */
[----:B------:R-:W-:-:S04]  /*28c0*/  USEL UR4, UR4, URZ, UP0 ;  /* 0x000000ff04047287 */ /* 0x000fc80008000000 */
[----:B------:R-:W-:Y:S01]  /*28d0*/  ULEA UR4, UR4, UR7, 0x3 ;  /* 0x0000000704047291 */ /* 0x000fe2000f8e18ff */
[----:B-1----:R-:W-:-:S04]  /*28e0*/  LOP3.LUT R3, R2, UR5, RZ, 0x3c, !PT ;  /* 0x0000000502037c12 */ /* 0x002fc8000f8e3cff */
[----:B------:R-:W-:Y:S01]  /*28f0*/  SHF.L.U32 R3, R3, 0x1f, RZ ;  /* 0x0000001f03037819 */ /* 0x000fe200000006ff */
[----:B------:R-:W-:-:S07]  /*2900*/  IMAD.U32 R0, RZ, RZ, UR4 ;  /* 0x00000004ff007e24 */ /* 0x000fce000f8e00ff */
.L_x_46:
[----:B-1----:R1:W3:Y:S02]  /*2910*/  SYNCS.PHASECHK.TRANS64.TRYWAIT P0, [R0+URZ], R3 ;  /* 0x00000003000075a7 */ /* 0x0022e400080011ff */
[----:B---3--:R-:W-:Y:S05]  /*2920*/  @!P0 NANOSLEEP.SYNCS 0x989680 ;  /* 0x009896800000895d */ /* 0x008fea0003900000 */
[----:B------:R-:W3:Y:S02]  /*2930*/  @!P0 SYNCS.PHASECHK.TRANS64 P0, [R0+URZ], R3 ;  /* 0x00000003000085a7 */ /* 0x000ee400080010ff */
[----:B--23--:R-:W-:Y:S05]  /*2940*/  @P0 EXIT ;  /* 0x000000000000094d */ /* 0x00cfea0003800000 */
[----:B------:R-:W-:Y:S05]  /*2950*/  BRA `(.L_x_46) ;  /* 0xfffffffc00ec7947 */ /* 0x000fea000383ffff */
.L_x_22:
[----:B------:R-:W2:Y:S02]  /*2960*/  S2UR UR4, SR_CgaCtaId ;  /* 0x00000000000479c3 */ /* 0x000ea40000008800 */
[----:B--2---:R-:W-:-:S04]  /*2970*/  UISETP.NE.AND UP0, UPT, UR4, URZ, UPT ;  /* 0x000000ff0400728c */ /* 0x004fc8000bf05270 */
[----:B------:R-:W-:-:S09]  /*2980*/  UISETP.NE.OR UP0, UPT, UR18, 0x1, UP0 ;  /* 0x000000011200788c */ /* 0x000fd20008705670 */
[----:B------:R-:W-:Y:S05]  /*2990*/  BRA.U UP0, `(.L_x_47) ;  /* 0x00000005004c7547 */ /* 0x000fea000b800000 */
[----:B------:R-:W2:Y:S01]  /*29a0*/  S2UR UR5, SR_CgaCtaId ;  /* 0x00000000000579c3 */ /* 0x000ea20000008800 */
[----:B------:R-:W-:Y:S01]  /*29b0*/  UMOV UR4, 0x400 ;  /* 0x0000040000047882 */ /* 0x000fe20000000000 */
[----:B------:R-:W-:Y:S01]  /*29c0*/  ISETP.GE.U32.AND P2, PT, R0, 0x2, PT ;  /* 0x000000020000780c */ /* 0x000fe20003f46070 */
[----:B------:R-:W-:Y:S01]  /*29d0*/  IMAD.MOV.U32 R12, RZ, RZ, 0x1 ;  /* 0x00000001ff0c7424 */ /* 0x000fe200078e00ff */
[----:B------:R-:W-:Y:S02]  /*29e0*/  CS2R R10, SRZ ;  /* 0x00000000000a7805 */ /* 0x000fe4000001ff00 */
[----:B------:R-:W-:Y:S01]  /*29f0*/  CS2R R8, SRZ ;  /* 0x0000000000087805 */ /* 0x000fe2000001ff00 */
[----:B--2---:R-:W-:-:S03]  /*2a00*/  ULEA UR6, UR5, UR4, 0x18 ;  /* 0x0000000405067291 */ /* 0x004fc6000f8ec0ff */
[----:B------:R-:W-:-:S09]  /*2a10*/  UMOV UR5, URZ ;  /* 0x000000ff00057c82 */ /* 0x000fd20008000000 */
.L_x_51:
[----:B------:R-:W-:Y:S02]  /*2a20*/  LEA R2, R8, UR6, 0x3 ;  /* 0x0000000608027c11 */ /* 0x000fe4000f8e18ff */
[----:B------:R-:W-:-:S03]  /*2a30*/  SHF.L.U32 R5, R9, 0x1f, RZ ;  /* 0x0000001f09057819 */ /* 0x000fc600000006ff */
[----:B------:R-:W-:Y:S01]  /*2a40*/  VIADD R4, R2, 0x100 ;  /* 0x0000010002047836 */ /* 0x000fe20000000000 */
[----:B------:R-:W2:Y:S02]  /*2a50*/  SYNCS.PHASECHK.TRANS64.TRYWAIT P0, [R2+URZ+0xf0], R5 ;  /* 0x0000f005020075a7 */ /* 0x000ea400080011ff */
[----:B--2---:R-:W-:Y:S05]  /*2a60*/  @!P0 BRA `(.L_x_48) ;  /* 0x0000006c00a88947 */ /* 0x004fea0003800000 */
.L_x_148:
[----:B------:R-:W-:Y:S01]  /*2a70*/  ULEA UR4, UR5, UR6, 0x3 ;  /* 0x0000000605047291 */ /* 0x000fe2000f8e18ff */
[----:B------:R-:W-:Y:S02]  /*2a80*/  PRMT R4, RZ, 0x654, R4 ;  /* 0x00000654ff047816 */ /* 0x000fe40000000004 */
[----:B--2---:R-:W-:Y:S01]  /*2a90*/  SHF.L.U32 R5, R12, 0x1f, RZ ;  /* 0x0000001f0c057819 */ /* 0x004fe200000006ff */
[----:B------:R-:W-:Y:S01]  /*2aa0*/  UIADD3 UR7, UPT, UPT, UR4, 0x90, URZ ;  /* 0x0000009004077890 */ /* 0x000fe2000fffe0ff */
[----:B------:R2:W-:Y:S05]  /*2ab0*/  SYNCS.ARRIVE.TRANS64.RED.A1T0 RZ, [R4+URZ], RZ ;  /* 0x000000ff04ff79a7 */ /* 0x0005ea00081004ff */
[----:B------:R-:W-:Y:S01]  /*2ac0*/  IMAD.U32 R7, RZ, RZ, UR7 ;  /* 0x00000007ff077e24 */ /* 0x000fe2000f8e00ff */
[----:B------:R-:W3:Y:S04]  /*2ad0*/  SYNCS.PHASECHK.TRANS64.TRYWAIT P0, [UR4+0xa0], R5 ;  /* 0x0000a005ff0075a7 */ /* 0x000ee80008001104 */
[----:B------:R-:W-:Y:S01]  /*2ae0*/  PRMT R6, R0, 0x654, R7 ;  /* 0x0000065400067816 */ /* 0x000fe20000000007 */
[----:B--2---:R-:W-:Y:S01]  /*2af0*/  @!P2 IMAD.MOV.U32 R4, RZ, RZ, 0x10 ;  /* 0x00000010ff04a424 */ /* 0x004fe200078e00ff */
[----:B---3--:R-:W-:Y:S06]  /*2b00*/  @!P0 BRA `(.L_x_49) ;  /* 0x0000006c00948947 */ /* 0x008fec0003800000 */
.L_x_150:
[----:B------:R-:W-:Y:S01]  /*2b10*/  ULEA UR8, UR5, UR6, 0x4 ;  /* 0x0000000605087291 */ /* 0x000fe2000f8e20ff */
[----:B------:R-:W-:Y:S01]  /*2b20*/  SEL R3, R6, R3, !P2 ;  /* 0x0000000306037207 */ /* 0x000fe20005000000 */
[----:B------:R-:W-:Y:S01]  /*2b30*/  UIADD3 UR9, UPT, UPT, UR4, 0x90, URZ ;  /* 0x0000009004097890 */ /* 0x000fe2000fffe0ff */
[----:B--2---:R-:W-:Y:S01]  /*2b40*/  LEA R2, R11, UR6, 0x3 ;  /* 0x000000060b027c11 */ /* 0x004fe2000f8e18ff */
[----:B------:R-:W-:Y:S01]  /*2b50*/  UIADD3 UR8, UPT, UPT, UR8, 0x120, URZ ;  /* 0x0000012008087890 */ /* 0x000fe2000fffe0ff */
[----:B------:R-:W-:Y:S01]  /*2b60*/  SHF.L.U32 R5, R10, 0x1f, RZ ;  /* 0x0000001f0a057819 */ /* 0x000fe200000006ff */
[----:B------:R2:W-:Y:S01]  /*2b70*/  @!P2 SYNCS.ARRIVE.TRANS64.RED RZ, [R3+URZ], R4 ;  /* 0x0000000403ffa9a7 */ /* 0x0005e200080004ff */
[----:B------:R-:W-:Y:S01]  /*2b80*/  UIADD3 UR4, UPT, UPT, UR5, 0x1, URZ ;  /* 0x0000000105047890 */ /* 0x000fe2000fffe0ff */
[----:B------:R-:W-:-:S03]  /*2b90*/  VIADD R8, R8, 0x1 ;  /* 0x0000000108087836 */ /* 0x000fc60000000000 */
[----:B------:R-:W-:Y:S02]  /*2ba0*/  UISETP.NE.AND UP0, UPT, UR4, 0x2, UPT ;  /* 0x000000020400788c */ /* 0x000fe4000bf05270 */
[----:B------:R-:W-:Y:S06]  /*2bb0*/  UGETNEXTWORKID.BROADCAST [UR8], [UR9] ;  /* 0x00000000080073ca */ /* 0x000fec0008000100 */
[----:B------:R-:W-:Y:S01]  /*2bc0*/  USEL UR7, URZ, 0x1, UP0 ;  /* 0x00000001ff077887 */ /* 0x000fe20008000000 */
[----:B------:R-:W-:Y:S01]  /*2bd0*/  ISETP.NE.AND P0, PT, R8, 0x2, PT ;  /* 0x000000020800780c */ /* 0x000fe20003f05270 */
[----:B------:R-:W-:Y:S01]  /*2be0*/  USEL UR5, UR4, URZ, UP0 ;  /* 0x000000ff04057287 */ /* 0x000fe20008000000 */
[----:B------:R-:W3:Y:S03]  /*2bf0*/  SYNCS.PHASECHK.TRANS64.TRYWAIT P1, [R2+URZ+0x90], R5 ;  /* 0x00009005020075a7 */ /* 0x000ee600080211ff */
[----:B------:R-:W-:Y:S01]  /*2c00*/  LOP3.LUT R12, R12, UR7, RZ, 0x3c, !PT ;  /* 0x000000070c0c7c12 */ /* 0x000fe2000f8e3cff */
[----:B--23--:R-:W-:Y:S07]  /*2c10*/  @!P1 BRA `(.L_x_50) ;  /* 0x0000006c00689947 */ /* 0x00cfee0003800000 */
.L_x_151:
[C---:B------:R-:W-:Y:S01]  /*2c20*/  LEA R4, R11.reuse, UR6, 0x4 ;  /* 0x000000060b047c11 */ /* 0x040fe2000f8e20ff */
[----:B--2---:R-:W-:Y:S01]  /*2c30*/  VIADD R2, R2, 0xa0 ;  /* 0x000000a002027836 */ /* 0x004fe20000000000 */
[----:B------:R-:W-:Y:S01]  /*2c40*/  SEL R8, R8, RZ, P0 ;  /* 0x000000ff08087207 */ /* 0x000fe20000000000 */
[----:B------:R-:W-:-:S03]  /*2c50*/  VIADD R11, R11, 0x1 ;  /* 0x000000010b0b7836 */ /* 0x000fc60000000000 */
[----:B------:R-:W2:Y:S01]  /*2c60*/  LDS.128 R4, [R4+0x120] ;  /* 0x0001200004047984 */ /* 0x000ea20000000c00 */
[----:B------:R-:W-:Y:S02]  /*2c70*/  PRMT R2, RZ, 0x654, R2 ;  /* 0x00000654ff027816 */ /* 0x000fe40000000002 */
[C---:B------:R-:W-:Y:S01]  /*2c80*/  ISETP.NE.AND P1, PT, R11.reuse, 0x2, PT ;  /* 0x000000020b00780c */ /* 0x040fe20003f25270 */
[----:B------:R-:W-:Y:S01]  /*2c90*/  @!PT LDS RZ, [RZ] ;  /* 0x00000000fffff984 */ /* 0x000fe20000000800 */
[----:B------:R-:W-:Y:S01]  /*2ca0*/  @!PT LDS RZ, [RZ] ;  /* 0x00000000fffff984 */ /* 0x000fe20000000800 */
[----:B------:R-:W-:Y:S01]  /*2cb0*/  @!PT LDS RZ, [RZ] ;  /* 0x00000000fffff984 */ /* 0x000fe20000000800 */
[----:B------:R-:W-:Y:S01]  /*2cc0*/  @!PT LDS RZ, [RZ] ;  /* 0x00000000fffff984 */ /* 0x000fe20000000800 */
[----:B------:R3:W-:Y:S06]  /*2cd0*/  MEMBAR.ALL.CTA ;  /* 0x0000000000007992 */ /* 0x0007ec0000008000 */
[----:B---3--:R-:W3:Y:S01]  /*2ce0*/  FENCE.VIEW.ASYNC.S ;  /* 0x00000000000073c6 */ /* 0x008ee20000000000 */
[----:B------:R-:W-:Y:S01]  /*2cf0*/  SEL R11, R11, RZ, P1 ;  /* 0x000000ff0b0b7207 */ /* 0x000fe20000800000 */
[----:B---3--:R3:W-:Y:S01]  /*2d00*/  SYNCS.ARRIVE.TRANS64.RED.A1T0 RZ, [R2+URZ], RZ ;  /* 0x000000ff02ff79a7 */ /* 0x0087e200081004ff */
[----:B--2---:R-:W-:-:S02]  /*2d10*/  LOP3.LUT P3, RZ, R6, 0x1, RZ, 0xc0, !PT ;  /* 0x0000000106ff7812 */ /* 0x004fc4000786c0ff */
[----:B------:R-:W-:-:S04]  /*2d20*/  SEL R5, RZ, 0x1, P1 ;  /* 0x00000001ff057807 */ /* 0x000fc80000800000 */
[----:B------:R-:W-:Y:S02]  /*2d30*/  LOP3.LUT R10, R10, R5, RZ, 0x3c, !PT ;  /* 0x000000050a0a7212 */ /* 0x000fe400078e3cff */
[----:B---3--:R-:W-:-:S04]  /*2d40*/  SEL R2, RZ, 0x1, P0 ;  /* 0x00000001ff027807 */ /* 0x008fc80000000000 */
[----:B------:R-:W-:Y:S01]  /*2d50*/  LOP3.LUT R9, R9, R2, RZ, 0x3c, !PT ;  /* 0x0000000209097212 */ /* 0x000fe200078e3cff */
[----:B------:R-:W-:Y:S06]  /*2d60*/  @P3 BRA `(.L_x_51) ;  /* 0xfffffffc002c3947 */ /* 0x000fec000383ffff */
[----:B------:R-:W-:Y:S01]  /*2d70*/  ULEA UR4, UR5, UR6, 0x3 ;  /* 0x0000000605047291 */ /* 0x000fe2000f8e18ff */
[----:B------:R-:W-:-:S08]  /*2d80*/  SHF.L.U32 R3, R12, 0x1f, RZ ;  /* 0x0000001f0c037819 */ /* 0x000fd000000006ff */
[----:B------:R-:W2:Y:S02]  /*2d90*/  SYNCS.PHASECHK.TRANS64 P0, [UR4+0xa0], R3 ;  /* 0x0000a003ff0075a7 */ /* 0x000ea40008001004 */
[----:B--2---:R-:W-:Y:S05]  /*2da0*/  @P0 BRA `(.L_x_52) ;  /* 0x0000000000080947 */ /* 0x004fea0003800000 */
[----:B------:R-:W2:Y:S02]  /*2db0*/  SYNCS.PHASECHK.TRANS64.TRYWAIT P0, [UR4+0xa0], R3 ;  /* 0x0000a003ff0075a7 */ /* 0x000ea40008001104 */
[----:B--2---:R-:W-:Y:S05]  /*2dc0*/  @!P0 BRA `(.L_x_53) ;  /* 0x0000006c00108947 */ /* 0x004fea0003800000 */
.L_x_52:
[----:B------:R-:W-:-:S04]  /*2dd0*/  UIADD3 UR7, UPT, UPT, UR5, 0x1, URZ ;  /* 0x0000000105077890 */ /* 0x000fc8000fffe0ff */
[----:B------:R-:W-:-:S04]  /*2de0*/  UISETP.NE.AND UP0, UPT, UR7, 0x2, UPT ;  /* 0x000000020700788c */ /* 0x000fc8000bf05270 */
[----:B------:R-:W-:Y:S02]  /*2df0*/  USEL UR8, URZ, 0x1, UP0 ;  /* 0x00000001ff087887 */ /* 0x000fe40008000000 */
[----:B------:R-:W-:-:S04]  /*2e00*/  USEL UR7, UR7, URZ, UP0 ;  /* 0x000000ff07077287 */ /* 0x000fc80008000000 */
[----:B------:R-:W-:Y:S01]  /*2e10*/  ULEA UR7, UR7, UR6, 0x3 ;  /* 0x0000000607077291 */ /* 0x000fe2000f8e18ff */
[----:B--2---:R-:W-:-:S04]  /*2e20*/  LOP3.LUT R3, R12, UR8, RZ, 0x3c, !PT ;  /* 0x000000080c037c12 */ /* 0x004fc8000f8e3cff */
[----:B------:R-:W-:-:S04]  /*2e30*/  SHF.L.U32 R0, R3, 0x1f, RZ ;  /* 0x0000001f03007819 */ /* 0x000fc800000006ff */
[----:B------:R-:W2:Y:S02]  /*2e40*/  SYNCS.PHASECHK.TRANS64 P0, [UR7+0xa0], R0 ;  /* 0x0000a000ff0075a7 */ /* 0x000ea40008001007 */
[----:B-12---:R-:W-:Y:S05]  /*2e50*/  @P0 EXIT ;  /* 0x000000000000094d */ /* 0x006fea0003800000 */
[----:B------:R-:W-:Y:S02]  /*2e60*/  SHF.L.U32 R3, R3, 0x1f, RZ ;  /* 0x0000001f03037819 */ /* 0x000fe400000006ff */
[----:B------:R-:W-:-:S07]  /*2e70*/  MOV R0, UR7 ;  /* 0x0000000700007c02 */ /* 0x000fce0008000f00 */
.L_x_54:
[----:B-1----:R1:W2:Y:S02]  /*2e80*/  SYNCS.PHASECHK.TRANS64.TRYWAIT P0, [R0+URZ+0xa0], R3 ;  /* 0x0000a003000075a7 */ /* 0x0022a400080011ff */
[----:B--2---:R-:W-:Y:S05]  /*2e90*/  @!P0 NANOSLEEP.SYNCS 0x989680 ;  /* 0x009896800000895d */ /* 0x004fea0003900000 */
[----:B------:R-:W2:Y:S02]  /*2ea0*/  @!P0 SYNCS.PHASECHK.TRANS64 P0, [R0+URZ+0xa0], R3 ;  /* 0x0000a003000085a7 */ /* 0x000ea400080010ff */
[----:B--2---:R-:W-:Y:S05]  /*2eb0*/  @P0 EXIT ;  /* 0x000000000000094d */ /* 0x004fea0003800000 */
[----:B------:R-:W-:Y:S05]  /*2ec0*/  BRA `(.L_x_54) ;  /* 0xfffffffc00ec7947 */ /* 0x000fea000383ffff */
.L_x_47:
[----:B------:R-:W-:Y:S05]  /*2ed0*/  BRA.U UP4, `(.L_x_55) ;  /* 0x0000000d04d87547 */ /* 0x000fea000b800000 */
[----:B------:R-:W2:Y:S01]  /*2ee0*/  S2UR UR7, SR_CgaCtaId ;  /* 0x00000000000779c3 */ /* 0x000ea20000008800 */
[----:B------:R-:W-:Y:S01]  /*2ef0*/  UMOV UR4, 0x40 ;  /* 0x0000004000047882 */ /* 0x000fe20000000000 */
[----:B------:R-:W-:Y:S01]  /*2f00*/  NOP ;  /* 0x0000000000007918 */ /* 0x000fe20000000000 */
[----:B------:R-:W-:Y:S01]  /*2f10*/  UMOV UR6, 0x400 ;  /* 0x0000040000067882 */ /* 0x000fe20000000000 */
[----:B--2---:R-:W-:Y:S02]  /*2f20*/  ULEA UR5, UR7, UR4, 0x18 ;  /* 0x0000000407057291 */ /* 0x004fe4000f8ec0ff */
[----:B------:R-:W-:-:S07]  /*2f30*/  ULEA UR6, UR7, UR6, 0x18 ;  /* 0x0000000607067291 */ /* 0x000fce000f8ec0ff */
[----:B------:R-:W2:Y:S02]  /*2f40*/  LDS.U8 R0, [UR5+0x1c] ;  /* 0x00001c05ff007984 */ /* 0x000ea40008000000 */
[----:B--2---:R-:W-:-:S13]  /*2f50*/  ISETP.NE.AND P0, PT, R0, RZ, PT ;  /* 0x000000ff0000720c */ /* 0x004fda0003f05270 */
[----:B------:R-:W-:Y:S05]  /*2f60*/  @P0 BRA `(.L_x_56) ;  /* 0x0000000000580947 */ /* 0x000fea0003800000 */
[----:B------:R-:W-:-:S13]  /*2f70*/  ELECT P0, URZ, PT ;  /* 0x0000000000ff782f */ /* 0x000fda0003800000 */
[----:B------:R-:W-:Y:S05]  /*2f80*/  @!P0 BRA `(.L_x_57) ;  /* 0x0000000000608947 */ /* 0x000fea0003800000 */
[----:B------:R-:W-:Y:S01]  /*2f90*/  UMOV UR4, 0x10 ;  /* 0x0000001000047882 */ /* 0x000fe20000000000 */
[----:B------:R-:W-:Y:S01]  /*2fa0*/  HFMA2 R0, -RZ, RZ, 0, 5.9604644775390625e-08 ;  /* 0x00000001ff007431 */ /* 0x000fe200000001ff */
[----:B------:R-:W-:-:S03]  /*2fb0*/  MOV R3, 0xffff ;  /* 0x0000ffff00037802 */ /* 0x000fc60000000f00 */
[----:B------:R-:W-:Y:S04]  /*2fc0*/  DEPBAR.LE SB2, 0x36 ;  /* 0x0000ad800000791a */ /* 0x000fe80000000000 */
[----:B------:R-:W2:Y:S02]  /*2fd0*/  UTCATOMSWS.FIND_AND_SET.ALIGN UP0, UR4, UR4 ;  /* 0x00000004000475e3 */ /* 0x000ea40008000800 */
[----:B--2---:R-:W-:Y:S01]  /*2fe0*/  MOV R4, UR4 ;  /* 0x0000000400047c02 */ /* 0x004fe20008000f00 */
[----:B------:R-:W-:Y:S06]  /*2ff0*/  BRA.U UP0, `(.L_x_58) ;  /* 0x0000000100187547 */ /* 0x000fec000b800000 */
.L_x_59:
[----:B------:R-:W-:Y:S05]  /*3000*/  NANOSLEEP 0x64 ;  /* 0x000000640000795d */ /* 0x000fea0003800000 */
[----:B------:R-:W-:-:S05]  /*3010*/  UMOV UR4, 0x10 ;  /* 0x0000001000047882 */ /* 0x000fca0000000000 */
[----:B------:R-:W-:Y:S04]  /*3020*/  DEPBAR.LE SB2, 0x36 ;  /* 0x0000ad800000791a */ /* 0x000fe80000000000 */
[----:B------:R-:W2:Y:S02]  /*3030*/  UTCATOMSWS.FIND_AND_SET.ALIGN UP0, UR4, UR4 ;  /* 0x00000004000475e3 */ /* 0x000ea40008000800 */
[----:B--2---:R-:W-:Y:S01]  /*3040*/  MOV R4, UR4 ;  /* 0x0000000400047c02 */ /* 0x004fe20008000f00 */
[----:B------:R-:W-:Y:S05]  /*3050*/  BRA.U !UP0, `(.L_x_59) ;  /* 0xfffffffd08e87547 */ /* 0x000fea000b83ffff */
.L_x_58:
[-C--:B------:R-:W-:Y:S02]  /*3060*/  SHF.L.U32 R3, R3, R4.reuse, RZ ;  /* 0x0000000403037219 */ /* 0x080fe400000006ff */
[----:B------:R-:W-:Y:S01]  /*3070*/  SHF.L.U32 R0, R0, R4, RZ ;  /* 0x0000000400007219 */ /* 0x000fe200000006ff */
[----:B------:R-:W-:Y:S02]  /*3080*/  IMAD.SHL.U32 R4, R4, 0x20, RZ ;  /* 0x0000002004047824 */ /* 0x000fe400078e00ff */
[----:B------:R2:W-:Y:S04]  /*3090*/  ATOMS.OR RZ, [UR5+0x14], R3 ;  /* 0x00001403ffff798c */ /* 0x0005e8000b000005 */
[----:B------:R2:W-:Y:S04]  /*30a0*/  ATOMS.OR RZ, [UR5+0x18], R0 ;  /* 0x00001800ffff798c */ /* 0x0005e8000b000005 */
[----:B------:R2:W-:Y:S01]  /*30b0*/  STS [UR6+0x140], R4 ;  /* 0x00014004ff007988 */ /* 0x0005e20008000806 */
[----:B------:R-:W-:Y:S05]  /*30c0*/  BRA `(.L_x_57) ;  /* 0x0000000000107947 */ /* 0x000fea0003800000 */
.L_x_56:
[----:B------:R-:W-:Y:S02]  /*30d0*/  MOV R0, 0xffffffff ;  /* 0xffffffff00007802 */ /* 0x000fe40000000f00 */
[----:B------:R-:W-:-:S03]  /*30e0*/  MOV R4, 0x3110 ;  /* 0x0000311000047802 */ /* 0x000fc60000000f00 */
[----:B------:R2:W-:Y:S04]  /*30f0*/  STS [UR6+0x140], R0 ;  /* 0x00014000ff007988 */ /* 0x0005e80008000806 */
[----:B-12--5:R-:W-:Y:S05]  /*3100*/  CALL.REL.NOINC `($__internal_1_$__cuda_sm10x_tcgen05_guardrail_trap_phase_invalid_during_alloc) ;  /* 0x0000007000587944 */ /* 0x026fea0003c00000 */
.L_x_57:
[----:B------:R-:W-:Y:S05]  /*3110*/  WARPSYNC.ALL ;  /* 0x0000000000007948 */ /* 0x000fea0003800000 */
[----:B------:R-:W3:Y:S01]  /*3120*/  S2UR UR4, SR_CgaCtaId ;  /* 0x00000000000479c3 */ /* 0x000ee20000008800 */
[----:B------:R-:W-:Y:S01]  /*3130*/  UMOV UR26, 0x400 ;  /* 0x00000400001a7882 */ /* 0x000fe20000000000 */
[----:B------:R-:W-:-:S06]  /*3140*/  NOP ;  /* 0x0000000000007918 */ /* 0x000fcc0000000000 */
[----:B------:R-:W-:Y:S06]  /*3150*/  BAR.ARV 0x6, 0xa0 ;  /* 0x0182800000007b1d */ /* 0x000fec0000002000 */
[----:B------:R-:W4:Y:S01]  /*3160*/  LDCU UR5, c[0x0][0x38c] ;  /* 0x00007180ff0577ac */ /* 0x000f220008000800 */
[----:B------:R-:W-:Y:S01]  /*3170*/  LOP3.LUT R2, R2, 0xffff, RZ, 0xc0, !PT ;  /* 0x0000ffff02027812 */ /* 0x000fe200078ec0ff */
[----:B------:R-:W-:Y:S01]  /*3180*/  IMAD.MOV.U32 R11, RZ, RZ, 0x1 ;  /* 0x00000001ff0b7424 */ /* 0x000fe200078e00ff */
[----:B------:R-:W-:Y:S01]  /*3190*/  CS2R R8, SRZ ;  /* 0x0000000000087805 */ /* 0x000fe2000001ff00 */
[----:B------:R-:W1:Y:S01]  /*31a0*/  LDCU UR7, c[0x0][0x38c] ;  /* 0x00007180ff0777ac */ /* 0x000e620008000800 */
[----:B------:R-:W-:Y:S01]  /*31b0*/  R2UR UR27, R2 ;  /* 0x00000000021b72ca */ /* 0x000fe200000e0000 */
[----:B------:R-:W-:Y:S01]  /*31c0*/  IMAD.MOV.U32 R10, RZ, RZ, RZ ;  /* 0x000000ffff0a7224 */ /* 0x000fe200078e00ff */
[----:B------:R-:W-:Y:S01]  /*31d0*/  UMOV UR30, URZ ;  /* 0x000000ff001e7c82 */ /* 0x000fe20008000000 */
[----:B------:R-:W-:Y:S01]  /*31e0*/  UMOV UR24, URZ ;  /* 0x000000ff00187c82 */ /* 0x000fe20008000000 */
[----:B---3--:R-:W-:Y:S01]  /*31f0*/  ULEA UR26, UR4, UR26, 0x18 ;  /* 0x0000001a041a7291 */ /* 0x008fe2000f8ec0ff */
[----:B------:R-:W-:Y:S01]  /*3200*/  UMOV UR38, 0x0 ;  /* 0x0000000000267882 */ /* 0x000fe20000000000 */
[----:B------:R-:W-:-:S02]  /*3210*/  UMOV UR39, 0x4400490 ;  /* 0x0440049000277882 */ /* 0x000fc40000000000 */
[----:B------:R-:W-:Y:S02]  /*3220*/  UIADD3 UR4, UPT, UPT, UR26, 0x8800, URZ ;  /* 0x000088001a047890 */ /* 0x000fe4000fffe0ff */
[----:B------:R-:W-:Y:S02]  /*3230*/  UIADD3 UR6, UPT, UPT, UR26, 0x10800, URZ ;  /* 0x000108001a067890 */ /* 0x000fe4000fffe0ff */
[----:B----4-:R-:W-:Y:S01]  /*3240*/  UIADD3 UR5, UPT, UPT, UR5, 0x3f, URZ ;  /* 0x0000003f05057890 */ /* 0x010fe2000fffe0ff */
[----:B--2---:R-:W2:Y:S01]  /*3250*/  LDS R0, [UR26+0x140] ;  /* 0x0001401aff007984 */ /* 0x004ea20008000800 */
[----:B-1----:R-:W-:Y:S01]  /*3260*/  UMOV UR36, 0x0 ;  /* 0x0000000000247882 */ /* 0x002fe20000000000 */
[----:B------:R-:W-:Y:S01]  /*3270*/  UMOV UR37, 0x4400490 ;  /* 0x0440049000257882 */ /* 0x000fe20000000000 */
[----:B------:R-:W-:Y:S02]  /*3280*/  USHF.R.S32.HI UR40, URZ, 0x1f, UR5 ;  /* 0x0000001fff287899 */ /* 0x000fe40008011405 */
[----:B------:R-:W-:-:S02]  /*3290*/  UISETP.GE.AND UP4, UPT, UR7, 0x1, UPT ;  /* 0x000000010700788c */ /* 0x000fc4000bf86270 */
[----:B------:R-:W-:Y:S02]  /*32a0*/  ULEA.HI UR40, UR40, UR5, URZ, 0x6 ;  /* 0x0000000528287291 */ /* 0x000fe4000f8f30ff */
[----:B------:R-:W-:Y:S02]  /*32b0*/  USHF.R.U32.HI UR5, URZ, 0x4, UR4 ;  /* 0x00000004ff057899 */ /* 0x000fe40008011604 */
[----:B------:R-:W-:Y:S02]  /*32c0*/  USHF.R.S32.HI UR40, URZ, 0x6, UR40 ;  /* 0x00000006ff287899 */ /* 0x000fe40008011428 */
[----:B------:R-:W-:Y:S02]  /*32d0*/  USHF.R.U32.HI UR4, URZ, 0x4, UR6 ;  /* 0x00000004ff047899 */ /* 0x000fe40008011606 */
[----:B------:R-:W-:Y:S02]  /*32e0*/  UISETP.LT.AND UP0, UPT, UR40, 0x1, UPT ;  /* 0x000000012800788c */ /* 0x000fe4000bf01270 */
[----:B------:R-:W-:-:S02]  /*32f0*/  ULOP3.LUT UR5, UR5, 0x3fff, URZ, 0xc0, !UPT ;  /* 0x00003fff05057892 */ /* 0x000fc4000f8ec0ff */
[----:B------:R-:W-:Y:S02]  /*3300*/  ULOP3.LUT UR4, UR4, 0x3fff, URZ, 0xc0, !UPT ;  /* 0x00003fff04047892 */ /* 0x000fe4000f8ec0ff */
[----:B------:R-:W-:Y:S02]  /*3310*/  USEL UR41, UR40, 0x1, !UP0 ;  /* 0x0000000128297887 */ /* 0x000fe4000c000000 */
[----:B------:R-:W-:Y:S02]  /*3320*/  ULOP3.LUT UR28, UR5, 0x10000, URZ, 0xfc, !UPT ;  /* 0x00010000051c7892 */ /* 0x000fe4000f8efcff */
[----:B------:R-:W-:Y:S02]  /*3330*/  ULOP3.LUT UR29, UR4, 0x10000, URZ, 0xfc, !UPT ;  /* 0x00010000041d7892 */ /* 0x000fe4000f8efcff */
[----:B------:R-:W-:Y:S01]  /*3340*/  UIADD3 UR41, UPT, UPT, -UR41, URZ, URZ ;  /* 0x000000ff29297290 */ /* 0x000fe2000fffe1ff */
[----:B------:R-:W-:Y:S01]  /*3350*/  UMOV UR34, 0x0 ;  /* 0x0000000000227882 */ /* 0x000fe20000000000 */
[----:B------:R-:W-:Y:S01]  /*3360*/  UMOV UR35, 0x4400490 ;  /* 0x0440049000237882 */ /* 0x000fe20000000000 */
[----:B------:R-:W-:Y:S01]  /*3370*/  UMOV UR32, 0x0 ;  /* 0x0000000000207882 */ /* 0x000fe20000000000 */
[----:B------:R-:W-:Y:S01]  /*3380*/  UMOV UR33, 0x4400490 ;  /* 0x0440049000217882 */ /* 0x000fe20000000000 */
[----:B--2---:R-:W-:-:S15]  /*3390*/  R2UR UR42, R0 ;  /* 0x00000000002a72ca */ /* 0x004fde00000e0000 */
.L_x_66:
[----:B------:R-:W-:Y:S02]  /*33a0*/  LEA R0, R10, UR26, 0x3 ;  /* 0x0000001a0a007c11 */ /* 0x000fe4000f8e18ff */
[----:B------:R-:W-:Y:S02]  /*33b0*/  SHF.L.U32 R5, R9, 0x1f, RZ ;  /* 0x0000001f09057819 */ /* 0x000fe400000006ff */
[----:B------:R-:W-:Y:S01]  /*33c0*/  PLOP3.LUT P0, PT, PT, PT, UP4, 0x80, 0x8 ;  /* 0x000000000008781c */ /* 0x000fe20003f0f048 */
[----:B------:R-:W-:Y:S01]  /*33d0*/  VIADD R3, R0, 0xa0 ;  /* 0x000000a000037836 */ /* 0x000fe20000000000 */
[----:B-1----:R-:W1:Y:S02]  /*33e0*/  SYNCS.PHASECHK.TRANS64.TRYWAIT P1, [R0+URZ+0x90], R5 ;  /* 0x00009005000075a7 */ /* 0x002e6400080211ff */
[----:B-1-3--:R-:W-:Y:S09]  /*33f0*/  @!P1 BRA `(.L_x_60) ;  /* 0x00000064009c9947 */ /* 0x00aff20003800000 */
.L_x_153:
[----:B------:R-:W-:Y:S01]  /*3400*/  LEA R4, R10, UR26, 0x4 ;  /* 0x0000001a0a047c11 */ /* 0x000fe2000f8e20ff */
[----:B------:R-:W-:Y:S01]  /*3410*/  @UP4 ULEA UR4, UR24, UR26, 0x3 ;  /* 0x0000001a18044291 */ /* 0x000fe2000f8e18ff */
[----:B------:R-:W-:Y:S01]  /*3420*/  PLOP3.LUT P2, PT, PT, PT, PT, 0x80, 0x8 ;  /* 0x000000000008781c */ /* 0x000fe20003f4f070 */
[----:B------:R-:W-:Y:S01]  /*3430*/  ULEA UR31, UR30, UR26, 0x3 ;  /* 0x0000001a1e1f7291 */ /* 0x000fe2000f8e18ff */
[----:B------:R-:W-:Y:S02]  /*3440*/  PRMT R3, RZ, 0x654, R3 ;  /* 0x00000654ff037816 */ /* 0x000fe40000000003 */
[----:B-1----:R-:W1:Y:S01]  /*3450*/  LDS.128 R4, [R4+0x120] ;  /* 0x0001200004047984 */ /* 0x002e620000000c00 */
[----:B------:R-:W-:Y:S02]  /*3460*/  @P0 SHF.L.U32 R2, R8, 0x1f, RZ ;  /* 0x0000001f08020819 */ /* 0x000fe400000006ff */
[----:B------:R-:W-:Y:S01]  /*3470*/  SHF.L.U32 R0, R11, 0x1f, RZ ;  /* 0x0000001f0b007819 */ /* 0x000fe200000006ff */
[----:B------:R-:W-:Y:S01]  /*3480*/  @!PT LDS RZ, [RZ] ;  /* 0x00000000fffff984 */ /* 0x000fe20000000800 */
[----:B------:R-:W-:Y:S01]  /*3490*/  @!PT LDS RZ, [RZ] ;  /* 0x00000000fffff984 */ /* 0x000fe20000000800 */
[----:B------:R-:W-:Y:S01]  /*34a0*/  @!PT LDS RZ, [RZ] ;  /* 0x00000000fffff984 */ /* 0x000fe20000000800 */
[----:B------:R-:W-:Y:S01]  /*34b0*/  @!PT LDS RZ, [RZ] ;  /* 0x00000000fffff984 */ /* 0x000fe20000000800 */
[----:B------:R2:W-:Y:S06]  /*34c0*/  MEMBAR.ALL.CTA ;  /* 0x0000000000007992 */ /* 0x0005ec0000008000 */
[----:B--2---:R-:W2:Y:S02]  /*34d0*/  FENCE.VIEW.ASYNC.S ;  /* 0x00000000000073c6 */ /* 0x004ea40000000000 */
[----:B--2---:R2:W-:Y:S01]  /*34e0*/  SYNCS.ARRIVE.TRANS64.RED.A1T0 RZ, [R3+URZ], RZ ;  /* 0x000000ff03ff79a7 */ /* 0x0045e200081004ff */
[----:B------:R2:W3:Y:S01]  /*34f0*/  @P0 SYNCS.PHASECHK.TRANS64.TRYWAIT P2, [UR4], R2 ;  /* 0x00000002ff0005a7 */ /* 0x0004e20008041104 */
[----:B------:R-:W-:Y:S01]  /*3500*/  ULEA.HI UR4, UR30, UR30, URZ, 0x1 ;  /* 0x0000001e1e047291 */ /* 0x000fe2000f8f08ff */
[----:B-1----:R-:W-:-:S03]  /*3510*/  LOP3.LUT P1, RZ, R6, 0x1, RZ, 0xc0, !PT ;  /* 0x0000000106ff7812 */ /* 0x002fc6000782c0ff */
[----:B------:R-:W-:Y:S02]  /*3520*/  USHF.L.U32 UR11, UR4, 0x7, URZ ;  /* 0x00000007040b7899 */ /* 0x000fe400080006ff */
[----:B------:R-:W-:Y:S02]  /*3530*/  ULOP3.LUT UR4, UR4, 0xffe, URZ, 0xc0, !UPT ;  /* 0x00000ffe04047892 */ /* 0x000fe4000f8ec0ff */
[----:B------:R-:W-:Y:S02]  /*3540*/  ULOP3.LUT UR11, UR11, 0xffffff00, URZ, 0xc0, !UPT ;  /* 0xffffff000b0b7892 */ /* 0x000fe4000f8ec0ff */
[----:B------:R-:W-:Y:S02]  /*3550*/  UIADD3 UR4, UPT, UPT, -UR4, UR30, URZ ;  /* 0x0000001e04047290 */ /* 0x000fe4000fffe1ff */
[----:B------:R-:W-:Y:S01]  /*3560*/  UIADD3 UR11, UPT, UPT, UR42, UR11, URZ ;  /* 0x0000000b2a0b7290 */ /* 0x000fe2000fffe0ff */
[----:B------:R-:W1:Y:S03]  /*3570*/  SYNCS.PHASECHK.TRANS64.TRYWAIT P0, [UR31+0xd0], R0 ;  /* 0x0000d000ff0075a7 */ /* 0x000e66000800111f */
[----:B------:R-:W-:Y:S01]  /*3580*/  ULEA UR11, UR4, UR11, 0x14 ;  /* 0x0000000b040b7291 */ /* 0x000fe2000f8ea0ff */
[----:B-123--:R-:W-:Y:S11]  /*3590*/  @!P0 BRA `(.L_x_61) ;  /* 0x0000006400488947 */ /* 0x00eff60003800000 */
.L_x_155:
[----:B------:R-:W-:Y:S01]  /*35a0*/  IADD3 R10, PT, PT, R10, 0x1, RZ ;  /* 0x000000010a0a7810 */ /* 0x000fe20007ffe0ff */
[----:B------:R-:W-:Y:S06]  /*35b0*/  BRA.U !UP4, `(.L_x_62) ;  /* 0x000000010cc07547 */ /* 0x000fec000b800000 */
[----:B------:R-:W-:Y:S01]  /*35c0*/  UPLOP3.LUT UP2, UPT, UPT, UPT, UPT, 0x40, 0x4 ;  /* 0x000000000004789c */ /* 0x000fe20003f4e870 */
[----:B------:R-:W-:Y:S01]  /*35d0*/  UMOV UR23, UR41 ;  /* 0x0000002900177c82 */ /* 0x000fe20008000000 */
[----:B------:R-:W-:Y:S01]  /*35e0*/  UMOV UR22, UR40 ;  /* 0x0000002800167c82 */ /* 0x000fe20008000000 */
[----:B------:R-:W-:-:S08]  /*35f0*/  UMOV UR10, UR24 ;  /* 0x00000018000a7c82 */ /* 0x000fd00008000000 */
.L_x_65:
[----:B------:R-:W-:Y:S02]  /*3600*/  UIADD3 UR23, UPT, UPT, UR23, 0x1, URZ ;  /* 0x0000000117177890 */ /* 0x000fe4000fffe0ff */
[----:B--2---:R-:W-:Y:S02]  /*3610*/  ULEA UR5, UR10, UR26, 0x3 ;  /* 0x0000001a0a057291 */ /* 0x004fe4000f8e18ff */
[----:B------:R-:W-:Y:S01]  /*3620*/  UISETP.NE.AND UP3, UPT, UR23, URZ, UPT ;  /* 0x000000ff1700728c */ /* 0x000fe2000bf65270 */
[----:B---3--:R-:W-:Y:S10]  /*3630*/  @P2 BRA `(.L_x_63) ;  /* 0x00000000000c2947 */ /* 0x008ff40003800000 */
[----:B-1----:R-:W-:Y:S04]  /*3640*/  SHF.L.U32 R3, R8, 0x1f, RZ ;  /* 0x0000001f08037819 */ /* 0x002fe800000006ff */
[----:B------:R-:W1:Y:S02]  /*3650*/  SYNCS.PHASECHK.TRANS64.TRYWAIT P0, [UR5], R3 ;  /* 0x00000003ff0075a7 */ /* 0x000e640008001105 */
[----:B-1----:R-:W-:Y:S05]  /*3660*/  @!P0 BRA `(.L_x_64) ;  /* 0x00000064002c8947 */ /* 0x002fea0003800000 */
.L_x_63:
[----:B------:R-:W-:Y:S01]  /*3670*/  UISETP.NE.AND UP0, UPT, UR22, 0x1, UPT ;  /* 0x000000011600788c */ /* 0x000fe2000bf05270 */
[----:B------:R-:W-:Y:S01]  /*3680*/  PLOP3.LUT P2, PT, PT, PT, PT, 0x80, 0x8 ;  /* 0x000000000008781c */ /* 0x000fe20003f4f070 */
[----:B------:R-:W-:Y:S02]  /*3690*/  UIADD3 UR4, UPT, UPT, UR10, 0x1, URZ ;  /* 0x000000010a047890 */ /* 0x000fe4000fffe0ff */
[----:B------:R-:W-:Y:S02]  /*36a0*/  UIADD3 UR25, UPT, UPT, UR5, 0x20, URZ ;  /* 0x0000002005197890 */ /* 0x000fe4000fffe0ff */
[----:B------:R-:W-:Y:S01]  /*36b0*/  UISETP.NE.AND UP1, UPT, UR4, 0x4, UPT ;  /* 0x000000040400788c */ /* 0x000fe2000bf25270 */
[----:B------:R-:W-:Y:S01]  /*36c0*/  PLOP3.LUT P0, PT, PT, PT, UP0, 0x80, 0x8 ;  /* 0x000000000008781c */ /* 0x000fe20003f0f008 */
[----:B------:R-:W-:Y:S02]  /*36d0*/  UIADD3 UR22, UPT, UPT, UR22, -0x1, URZ ;  /* 0xffffffff16167890 */ /* 0x000fe4000fffe0ff */
[----:B------:R-:W-:Y:S02]  /*36e0*/  USEL UR6, URZ, 0x1, UP1 ;  /* 0x00000001ff067887 */ /* 0x000fe40008800000 */
[----:B------:R-:W-:Y:S01]  /*36f0*/  USEL UR24, UR4, URZ, UP1 ;  /* 0x000000ff04187287 */ /* 0x000fe20008800000 */
[----:B------:R-:W-:Y:S01]  /*3700*/  UMOV UR7, 0x40004040 ;  /* 0x4000404000077882 */ /* 0x000fe20000000000 */
[----:B------:R-:W-:Y:S02]  /*3710*/  UMOV UR5, 0x40004040 ;  /* 0x4000404000057882 */ /* 0x000fe40000000000 */
[----:B------:R-:W-:Y:S01]  /*3720*/  @UP0 ULEA UR4, UR24, UR26, 0x3 ;  /* 0x0000001a18040291 */ /* 0x000fe2000f8e18ff */
[----:B------:R-:W-:Y:S01]  /*3730*/  LOP3.LUT R8, R8, UR6, RZ, 0x3c, !PT ;  /* 0x0000000608087c12 */ /* 0x000fe2000f8e3cff */
[----:B------:R-:W-:Y:S01]  /*3740*/  ULEA UR6, UR10, UR29, 0xb ;  /* 0x0000001d0a067291 */ /* 0x000fe2000f8e58ff */
[----:B------:R-:W-:Y:S02]  /*3750*/  UMOV UR21, 0x40004040 ;  /* 0x4000404000157882 */ /* 0x000fe40000000000 */
[----:B-1----:R-:W-:Y:S01]  /*3760*/  @P0 SHF.L.U32 R0, R8, 0x1f, RZ ;  /* 0x0000001f08000819 */ /* 0x002fe200000006ff */
[----:B------:R-:W-:Y:S02]  /*3770*/  UIADD3 UR20, UPT, UPT, UR6, 0x2, URZ ;  /* 0x0000000206147890 */ /* 0x000fe4000fffe0ff */
[----:B------:R-:W-:Y:S01]  /*3780*/  UIADD3 UR16, UPT, UPT, UR6, 0x4, URZ ;  /* 0x0000000406107890 */ /* 0x000fe2000fffe0ff */
[----:B------:R2:W3:Y:S01]  /*3790*/  @P0 SYNCS.PHASECHK.TRANS64.TRYWAIT P2, [UR4], R0 ;  /* 0x00000000ff0005a7 */ /* 0x0004e20008041104 */
[----:B------:R-:W-:Y:S02]  /*37a0*/  ULEA UR4, UR10, UR28, 0x9 ;  /* 0x0000001c0a047291 */ /* 0x000fe4000f8e48ff */
[----:B------:R-:W-:Y:S02]  /*37b0*/  UIADD3 UR12, UPT, UPT, UR6, 0x6, URZ ;  /* 0x00000006060c7890 */ /* 0x000fe4000fffe0ff */
[----:B------:R-:W-:Y:S02]  /*37c0*/  UIADD3 UR18, UPT, UPT, UR4, 0x2, URZ ;  /* 0x0000000204127890 */ /* 0x000fe4000fffe0ff */
[----:B------:R-:W-:Y:S02]  /*37d0*/  UIADD3 UR14, UPT, UPT, UR4, 0x4, URZ ;  /* 0x00000004040e7890 */ /* 0x000fe4000fffe0ff */
[----:B------:R-:W-:Y:S01]  /*37e0*/  UIADD3 UR8, UPT, UPT, UR4, 0x6, URZ ;  /* 0x0000000604087890 */ /* 0x000fe2000fffe0ff */
[----:B------:R2:W-:Y:S01]  /*37f0*/  UTCHMMA gdesc[UR4], gdesc[UR6], tmem[UR11], tmem[UR38], idesc[UR39], UP2 ;  /* 0x00ff2606040075ea */ /* 0x0005e2000900000b */
[----:B------:R-:W-:Y:S01]  /*3800*/  UPLOP3.LUT UP2, UPT, UPT, UPT, UPT, 0x80, 0x8 ;  /* 0x000000000008789c */ /* 0x000fe20003f4f070 */
[----:B------:R-:W-:Y:S01]  /*3810*/  UMOV UR19, 0x40004040 ;  /* 0x4000404000137882 */ /* 0x000fe20000000000 */
[----:B------:R-:W-:Y:S01]  /*3820*/  UMOV UR17, 0x40004040 ;  /* 0x4000404000117882 */ /* 0x000fe20000000000 */
[----:B------:R2:W-:Y:S01]  /*3830*/  UTCHMMA gdesc[UR18], gdesc[UR20], tmem[UR11], tmem[UR36], idesc[UR37], UPT ;  /* 0x00ff2414120075ea */ /* 0x0005e2000b80000b */
[----:B------:R-:W-:Y:S01]  /*3840*/  UMOV UR15, 0x40004040 ;  /* 0x40004040000f7882 */ /* 0x000fe20000000000 */
[----:B------:R-:W-:Y:S01]  /*3850*/  UMOV UR13, 0x40004040 ;  /* 0x40004040000d7882 */ /* 0x000fe20000000000 */
[----:B------:R-:W-:Y:S01]  /*3860*/  UMOV UR9, 0x40004040 ;  /* 0x4000404000097882 */ /* 0x000fe20000000000 */
[----:B------:R2:W-:Y:S01]  /*3870*/  UTCHMMA gdesc[UR14], gdesc[UR16], tmem[UR11], tmem[UR34], idesc[UR35], UPT ;  /* 0x00ff22100e0075ea */ /* 0x0005e2000b80000b */
[----:B------:R2:W-:Y:S01]  /*3880*/  UTCHMMA gdesc[UR8], gdesc[UR12], tmem[UR11], tmem[UR32], idesc[UR33], UPT ;  /* 0x00ff200c080075ea */ /* 0x0005e2000b80000b */
[----:B------:R2:W-:Y:S01]  /*3890*/  UTCBAR.MULTICAST [UR25], URZ, UR27 ;  /* 0x000000ff190073e9 */ /* 0x0005e2000800081b */
[----:B------:R-:W-:Y:S01]  /*38a0*/  UMOV UR10, UR24 ;  /* 0x00000018000a7c82 */ /* 0x000fe20008000000 */
[----:B------:R-:W-:Y:S05]  /*38b0*/  BRA.U UP3, `(.L_x_65) ;  /* 0xfffffffd03507547 */ /* 0x000fea000b83ffff */
.L_x_62:
[----:B--2---:R-:W-:Y:S01]  /*38c0*/  UIADD3 UR4, UPT, UPT, UR30, 0x1, URZ ;  /* 0x000000011e047890 */ /* 0x004fe2000fffe0ff */
[C---:B------:R-:W-:Y:S01]  /*38d0*/  ISETP.NE.AND P0, PT, R10.reuse, 0x2, PT ;  /* 0x000000020a00780c */ /* 0x040fe20003f05270 */
[----:B------:R-:W-:Y:S02]  /*38e0*/  UIADD3 UR5, UPT, UPT, UR31, 0xb0, URZ ;  /* 0x000000b01f057890 */ /* 0x000fe4000fffe0ff */
[----:B------:R-:W-:Y:S01]  /*38f0*/  UISETP.NE.AND UP0, UPT, UR4, 0x4, UPT ;  /* 0x000000040400788c */ /* 0x000fe2000bf05270 */
[----:B-1----:R-:W-:Y:S02]  /*3900*/  SEL R0, RZ, 0x1, P0 ;  /* 0x00000001ff007807 */ /* 0x002fe40000000000 */
[----:B------:R-:W-:Y:S01]  /*3910*/  SEL R10, R10, RZ, P0 ;  /* 0x000000ff0a0a7207 */ /* 0x000fe20000000000 */
[----:B------:R-:W-:Y:S01]  /*3920*/  USEL UR6, URZ, 0x1, UP0 ;  /* 0x00000001ff067887 */ /* 0x000fe20008000000 */
[----:B------:R-:W-:Y:S01]  /*3930*/  LOP3.LUT R9, R9, R0, RZ, 0x3c, !PT ;  /* 0x0000000009097212 */ /* 0x000fe200078e3cff */
[----:B------:R-:W-:Y:S01]  /*3940*/  USEL UR30, UR4, URZ, UP0 ;  /* 0x000000ff041e7287 */ /* 0x000fe20008000000 */
[----:B------:R1:W-:Y:S03]  /*3950*/  UTCBAR [UR5], URZ ;  /* 0x000000ff050073e9 */ /* 0x0003e600080000ff */
[----:B------:R-:W-:Y:S01]  /*3960*/  LOP3.LUT R11, R11, UR6, RZ, 0x3c, !PT ;  /* 0x000000060b0b7c12 */ /* 0x000fe2000f8e3cff */
[----:B------:R-:W-:Y:S07]  /*3970*/  @P1 BRA `(.L_x_66) ;  /* 0xfffffff800881947 */ /* 0x000fee000383ffff */
[----:B------:R-:W2:Y:S01]  /*3980*/  S2UR UR8, SR_CgaCtaId ;  /* 0x00000000000879c3 */ /* 0x000ea20000008800 */
[----:B------:R-:W-:Y:S01]  /*3990*/  ELECT P0, URZ, PT ;  /* 0x0000000000ff782f */ /* 0x000fe20003800000 */
[----:B------:R-:W-:Y:S01]  /*39a0*/  IMAD.MOV.U32 R0, RZ, RZ, 0x1 ;  /* 0x00000001ff007424 */ /* 0x000fe200078e00ff */
[----:B------:R-:W-:Y:S01]  /*39b0*/  UIADD3 UR26, UPT, UPT, UR26, 0xd0, URZ ;  /* 0x000000d01a1a7890 */ /* 0x000fe2000fffe0ff */
[----:B------:R-:W-:Y:S01]  /*39c0*/  SHF.L.U32 R3, R11, 0x1f, RZ ;  /* 0x0000001f0b037819 */ /* 0x000fe200000006ff */
[----:B------:R-:W-:-:S03]  /*39d0*/  UMOV UR4, 0x40 ;  /* 0x0000004000047882 */ /* 0x000fc60000000000 */
[----:B------:R-:W-:Y:S01]  /*39e0*/  UVIRTCOUNT.DEALLOC.SMPOOL 0x80 ;  /* 0x000000800000784c */ /* 0x000fe20000000000 */
[----:B--2---:R-:W-:Y:S02]  /*39f0*/  ULEA UR8, UR8, UR4, 0x18 ;  /* 0x0000000408087291 */ /* 0x004fe4000f8ec0ff */
[----:B------:R-:W-:-:S07]  /*3a00*/  ULEA UR4, UR30, UR26, 0x3 ;  /* 0x0000001a1e047291 */ /* 0x000fce000f8e18ff */
[----:B------:R2:W-:Y:S02]  /*3a10*/  @P0 STS.U8 [UR8+0x1c], R0 ;  /* 0x00001c00ff000988 */ /* 0x0005e40008000008 */
[----:B------:R-:W4:Y:S02]  /*3a20*/  SYNCS.PHASECHK.TRANS64.TRYWAIT P0, [UR4], R3 ;  /* 0x00000003ff0075a7 */ /* 0x000f240008001104 */
[----:B--2-4-:R-:W-:Y:S05]  /*3a30*/  @!P0 BRA `(.L_x_67) ;  /* 0x0000006000508947 */ /* 0x014fea0003800000 */
.L_x_158:
[----:B------:R-:W-:-:S04]  /*3a40*/  UIADD3 UR4, UPT, UPT, UR30, 0x1, URZ ;  /* 0x000000011e047890 */ /* 0x000fc8000fffe0ff */
[----:B------:R-:W-:-:S04]  /*3a50*/  UISETP.NE.AND UP0, UPT, UR4, 0x4, UPT ;  /* 0x000000040400788c */ /* 0x000fc8000bf05270 */
[----:B------:R-:W-:Y:S02]  /*3a60*/  USEL UR6, URZ, 0x1, UP0 ;  /* 0x00000001ff067887 */ /* 0x000fe40008000000 */
[----:B------:R-:W-:-:S04]  /*3a70*/  USEL UR4, UR4, URZ, UP0 ;  /* 0x000000ff04047287 */ /* 0x000fc80008000000 */
[----:B-1----:R-:W-:Y:S01]  /*3a80*/  ULEA UR5, UR4, UR26, 0x3 ;  /* 0x0000001a04057291 */ /* 0x002fe2000f8e18ff */
[----:B------:R-:W-:-:S04]  /*3a90*/  LOP3.LUT R2, R11, UR6, RZ, 0x3c, !PT ;  /* 0x000000060b027c12 */ /* 0x000fc8000f8e3cff */
[----:B--2---:R-:W-:-:S04]  /*3aa0*/  SHF.L.U32 R3, R2, 0x1f, RZ ;  /* 0x0000001f02037819 */ /* 0x004fc800000006ff */
[----:B------:R-:W1:Y:S02]  /*3ab0*/  SYNCS.PHASECHK.TRANS64.TRYWAIT P0, [UR5], R3 ;  /* 0x00000003ff0075a7 */ /* 0x000e640008001105 */
[----:B-1----:R-:W-:Y:S05]  /*3ac0*/  @!P0 BRA `(.L_x_68) ;  /* 0x0000006000448947 */ /* 0x002fea0003800000 */
.L_x_160:
        /* <DEDUP_REMOVED lines=9> */
.L_x_162:
[----:B------:R-:W-:-:S04]  /*3b60*/  UIADD3 UR4, UPT, UPT, UR4, 0x1, URZ ;  /* 0x0000000104047890 */ /* 0x000fc8000fffe0ff */
[----:B------:R-:W-:-:S04]  /*3b70*/  UISETP.NE.AND UP0, UPT, UR4, 0x4, UPT ;  /* 0x000000040400788c */ /* 0x000fc8000bf05270 */
[----:B------:R-:W-:Y:S02]  /*3b80*/  USEL UR5, URZ, 0x1, UP0 ;  /* 0x00000001ff057887 */ /* 0x000fe40008000000 */
[----:B------:R-:W-:-:S04]  /*3b90*/  USEL UR4, UR4, URZ, UP0 ;  /* 0x000000ff04047287 */ /* 0x000fc80008000000 */
[----:B------:R-:W-:Y:S01]  /*3ba0*/  ULEA UR4, UR4, UR26, 0x3 ;  /* 0x0000001a04047291 */ /* 0x000fe2000f8e18ff */
[----:B-1----:R-:W-:-:S04]  /*3bb0*/  LOP3.LUT R3, R2, UR5, RZ, 0x3c, !PT ;  /* 0x0000000502037c12 */ /* 0x002fc8000f8e3cff */
[----:B------:R-:W-:-:S04]  /*3bc0*/  SHF.L.U32 R3, R3, 0x1f, RZ ;  /* 0x0000001f03037819 */ /* 0x000fc800000006ff */
[----:B------:R-:W1:Y:S02]  /*3bd0*/  SYNCS.PHASECHK.TRANS64.TRYWAIT P0, [UR4], R3 ;  /* 0x00000003ff0075a7 */ /* 0x000e640008001104 */
[----:B-1----:R-:W-:Y:S05]  /*3be0*/  @!P0 BRA `(.L_x_70) ;  /* 0x00000060002c8947 */ /* 0x002fea0003800000 */
.L_x_164:
[----:B------:R-:W-:Y:S01]  /*3bf0*/  NOP ;  /* 0x0000000000007918 */ /* 0x000fe20000000000 */
[----:B-1----:R-:W1:Y:S01]  /*3c00*/  LDS R0, [UR8+0x14] ;  /* 0x00001408ff007984 */ /* 0x002e620008000800 */
[----:B------:R-:W-:Y:S01]  /*3c10*/  ULOP3.LUT UR4, UR42, 0xffff, URZ, 0xc0, !UPT ;  /* 0x0000ffff2a047892 */ /* 0x000fe2000f8ec0ff */
[----:B------:R-:W-:Y:S01]  /*3c20*/  UMOV UR5, 0xffff ;  /* 0x0000ffff00057882 */ /* 0x000fe20000000000 */
[----:B------:R-:W-:Y:S02]  /*3c30*/  UMOV UR6, 0x1 ;  /* 0x0000000100067882 */ /* 0x000fe40000000000 */
[----:B------:R-:W-:-:S04]  /*3c40*/  USHF.R.U32.HI UR4, URZ, 0x5, UR4 ;  /* 0x00000005ff047899 */ /* 0x000fc80008011604 */
[----:B------:R-:W-:Y:S02]  /*3c50*/  USHF.L.U32 UR5, UR5, UR4, URZ ;  /* 0x0000000405057299 */ /* 0x000fe400080006ff */
[----:B------:R-:W-:-:S04]  /*3c60*/  USHF.L.U32 UR4, UR6, UR4, URZ ;  /* 0x0000000406047299 */ /* 0x000fc800080006ff */
[----:B-1----:R-:W-:-:S04]  /*3c70*/  LOP3.LUT R0, R0, UR5, RZ, 0xc0, !PT ;  /* 0x0000000500007c12 */ /* 0x002fc8000f8ec0ff */
[----:B------:R-:W-:-:S13]  /*3c80*/  ISETP.NE.AND P0, PT, R0, UR5, PT ;  /* 0x0000000500007c0c */ /* 0x000fda000bf05270 */
[----:B------:R-:W-:Y:S05]  /*3c90*/  @P0 BRA `(.L_x_71) ;  /* 0x0000000000580947 */ /* 0x000fea0003800000 */
[----:B------:R-:W1:Y:S02]  /*3ca0*/  LDS R0, [UR8+0x18] ;  /* 0x00001808ff007984 */ /* 0x000e640008000800 */
[----:B-1----:R-:W-:-:S04]  /*3cb0*/  LOP3.LUT R0, R0, UR4, RZ, 0xc0, !PT ;  /* 0x0000000400007c12 */ /* 0x002fc8000f8ec0ff */
[----:B------:R-:W-:-:S13]  /*3cc0*/  ISETP.NE.AND P0, PT, R0, UR4, PT ;  /* 0x0000000400007c0c */ /* 0x000fda000bf05270 */
[----:B------:R-:W-:Y:S05]  /*3cd0*/  @P0 BRA `(.L_x_72) ;  /* 0x00000000003c0947 */ /* 0x000fea0003800000 */
[----:B------:R-:W1:Y:S01]  /*3ce0*/  S2R R2, SR_LANEID ;  /* 0x0000000000027919 */ /* 0x000e620000000000 */
[----:B------:R-:W-:Y:S01]  /*3cf0*/  ULOP3.LUT UR5, URZ, UR5, URZ, 0x33, !UPT ;  /* 0x00000005ff057292 */ /* 0x000fe2000f8e33ff */
[----:B------:R-:W-:Y:S01]  /*3d00*/  LOP3.LUT R4, RZ, UR4, RZ, 0x33, !PT ;  /* 0x00000004ff047c12 */ /* 0x000fe2000f8e33ff */
[----:B------:R-:W-:Y:S02]  /*3d10*/  VOTEU.ANY UR4, UPT, PT ;  /* 0x0000000000047886 */ /* 0x000fe400038e0100 */
[----:B------:R-:W-:Y:S01]  /*3d20*/  UFLO.U32 UR4, UR4 ;  /* 0x00000004000472bd */ /* 0x000fe200080e0000 */
[----:B------:R-:W2:Y:S01]  /*3d30*/  REDUX UR6, R4 ;  /* 0x00000000040673c4 */ /* 0x000ea20000000000 */
[----:B------:R-:W-:-:S06]  /*3d40*/  IMAD.U32 R0, RZ, RZ, UR5 ;  /* 0x00000005ff007e24 */ /* 0x000fcc000f8e00ff */
[----:B------:R4:W-:Y:S01]  /*3d50*/  UTCATOMSWS.AND URZ, UR5 ;  /* 0x0000000500ff79e3 */ /* 0x0009e20008000000 */
[----:B------:R-:W3:Y:S01]  /*3d60*/  REDUX UR7, R0 ;  /* 0x00000000000773c4 */ /* 0x000ee20000000000 */
[----:B-1----:R-:W-:Y:S01]  /*3d70*/  ISETP.EQ.U32.AND P0, PT, R2, UR4, PT ;  /* 0x0000000402007c0c */ /* 0x002fe2000bf02070 */
[----:B--2---:R-:W-:Y:S01]  /*3d80*/  IMAD.U32 R2, RZ, RZ, UR6 ;  /* 0x00000006ff027e24 */ /* 0x004fe2000f8e00ff */
[----:B---3--:R-:W-:-:S11]  /*3d90*/  MOV R3, UR7 ;  /* 0x0000000700037c02 */ /* 0x008fd60008000f00 */
[----:B------:R4:W-:Y:S04]  /*3da0*/  @P0 ATOMS.AND RZ, [UR8+0x14], R3 ;  /* 0x00001403ffff098c */ /* 0x0009e8000a800008 */
[----:B------:R4:W-:Y:S01]  /*3db0*/  @P0 ATOMS.AND RZ, [UR8+0x18], R2 ;  /* 0x00001802ffff098c */ /* 0x0009e2000a800008 */
[----:B------:R-:W-:Y:S05]  /*3dc0*/  BRA `(.L_x_73) ;  /* 0x0000000000147947 */ /* 0x000fea0003800000 */
.L_x_72:
[----:B------:R-:W-:Y:S02]  /*3dd0*/  MOV R2, 0x3df0 ;  /* 0x00003df000027802 */ /* 0x000fe40000000f00 */
[----:B---3-5:R-:W-:Y:S05]  /*3de0*/  CALL.REL.NOINC `($__internal_0_$__cuda_sm10x_tcgen05_guardrail_trap_col_being_dealloced_not_returned_by_alloc) ;  /* 0x0000006400147944 */ /* 0x028fea0003c00000 */
[----:B------:R-:W-:Y:S05]  /*3df0*/  BRA `(.L_x_73) ;  /* 0x0000000000087947 */ /* 0x000fea0003800000 */
.L_x_71:
[----:B------:R-:W-:Y:S02]  /*3e00*/  MOV R2, 0x3e20 ;  /* 0x00003e2000027802 */ /* 0x000fe40000000f00 */
[----:B---3-5:R-:W-:Y:S05]  /*3e10*/  CALL.REL.NOINC `($__internal_2_$__cuda_sm10x_tcgen05_guardrail_trap_unallocated_columns_being_dealloced) ;  /* 0x0000006400207944 */ /* 0x028fea0003c00000 */
.L_x_73:
[----:B------:R-:W-:Y:S01]  /*3e20*/  NOP ;  /* 0x0000000000007918 */ /* 0x000fe20000000000 */
[----:B----4-:R-:W-:Y:S05]  /*3e30*/  EXIT ;  /* 0x000000000000794d */ /* 0x010fea0003800000 */
.L_x_55:
[----:B------:R-:W-:-:S09]  /*3e40*/  UISETP.NE.OR UP0, UPT, UR18, 0x3, !UP3 ;  /* 0x000000031200788c */ /* 0x000fd2000df05670 */
[----:B------:R-:W-:Y:S05]  /*3e50*/  BRA.U UP0, `(.L_x_74) ;  /* 0x0000001100887547 */ /* 0x000fea000b800000 */
[----:B------:R-:W2:Y:S01]  /*3e60*/  LDCU.64 UR4, c[0x0][0x888] ;  /* 0x00011100ff0477ac */ /* 0x000ea20008000a00 */
[----:B------:R-:W3:Y:S01]  /*3e70*/  S2UR UR8, SR_CgaCtaId ;  /* 0x00000000000879c3 */ /* 0x000ee20000008800 */
[----:B------:R-:W-:Y:S02]  /*3e80*/  HFMA2 R9, -RZ, RZ, 0, 0 ;  /* 0x00000000ff097431 */ /* 0x000fe400000001ff */
[----:B------:R-:W-:Y:S01]  /*3e90*/  IMAD.MOV.U32 R11, RZ, RZ, 0x1 ;  /* 0x00000001ff0b7424 */ /* 0x000fe200078e00ff */
[----:B------:R-:W4:Y:S01]  /*3ea0*/  LDCU UR40, c[0x0][0x370] ;  /* 0x00006e00ff2877ac */ /* 0x000f220008000800 */
[----:B------:R-:W-:Y:S01]  /*3eb0*/  IMAD.MOV.U32 R10, RZ, RZ, RZ ;  /* 0x000000ffff0a7224 */ /* 0x000fe200078e00ff */
[----:B------:R-:W-:Y:S01]  /*3ec0*/  MOV R3, 0x2000 ;  /* 0x0000200000037802 */ /* 0x000fe20000000f00 */
[----:B------:R-:W4:Y:S01]  /*3ed0*/  LDCU.128 UR44, c[0x0][0xb10] ;  /* 0x00016200ff2c77ac */ /* 0x000f220008000c00 */
[----:B------:R-:W1:Y:S01]  /*3ee0*/  LDC.64 R12, c[0x0][0x348] ;  /* 0x0000d200ff0c7b82 */ /* 0x000e620000000a00 */
[----:B------:R-:W3:Y:S01]  /*3ef0*/  LDCU UR37, c[0x0][0x374] ;  /* 0x00006e80ff2577ac */ /* 0x000ee20008000800 */
[----:B------:R-:W3:Y:S01]  /*3f00*/  LDCU.64 UR38, c[0x0][0x890] ;  /* 0x00011200ff2677ac */ /* 0x000ee20008000a00 */
[----:B------:R-:W3:Y:S01]  /*3f10*/  LDCU UR15, c[0x0][0xb0c] ;  /* 0x00016180ff0f77ac */ /* 0x000ee20008000800 */
[----:B--2---:R-:W-:Y:S01]  /*3f20*/  UISETP.NE.U32.AND UP0, UPT, UR4, URZ, UPT ;  /* 0x000000ff0400728c */ /* 0x004fe2000bf05070 */
[----:B------:R-:W2:Y:S01]  /*3f30*/  LDCU UR54, c[0x0][0xb20] ;  /* 0x00016400ff3677ac */ /* 0x000ea20008000800 */
[----:B------:R-:W2:Y:S01]  /*3f40*/  LDCU UR4, c[0x0][0xb30] ;  /* 0x00016600ff0477ac */ /* 0x000ea20008000800 */
[----:B------:R-:W-:Y:S01]  /*3f50*/  UMOV UR21, 0x400 ;  /* 0x0000040000157882 */ /* 0x000fe20000000000 */
[----:B----4-:R-:W-:-:S02]  /*3f60*/  UIMAD.WIDE.U32 UR52, UR40, UR44, URZ ;  /* 0x0000002c283472a5 */ /* 0x010fc4000f8e00ff */
[----:B---3--:R-:W-:Y:S02]  /*3f70*/  UIMAD.WIDE.U32 UR6, UR37, UR47, URZ ;  /* 0x0000002f250672a5 */ /* 0x008fe4000f8e00ff */
[----:B------:R-:W-:Y:S02]  /*3f80*/  ULEA UR21, UR8, UR21, 0x18 ;  /* 0x0000001508157291 */ /* 0x000fe4000f8ec0ff */
[----:B------:R-:W-:Y:S02]  /*3f90*/  USEL UR41, URZ, 0x1, UP6 ;  /* 0x00000001ff297887 */ /* 0x000fe4000b000000 */
[----:B------:R-:W-:Y:S02]  /*3fa0*/  UISETP.NE.U32.AND UP6, UPT, UR38, URZ, UPT ;  /* 0x000000ff2600728c */ /* 0x000fe4000bfc5070 */
[----:B------:R-:W-:Y:S02]  /*3fb0*/  UIADD3 UR43, UPT, UPT, UR21, 0x58, URZ ;  /* 0x00000058152b7890 */ /* 0x000fe4000fffe0ff */
[----:B------:R-:W-:-:S02]  /*3fc0*/  UIADD3 UR33, UPT, UPT, UR21, 0x40, URZ ;  /* 0x0000004015217890 */ /* 0x000fc4000fffe0ff */
[----:B------:R-:W-:Y:S02]  /*3fd0*/  UIADD3 UR25, UPT, UPT, UR21, 0x48, URZ ;  /* 0x0000004815197890 */ /* 0x000fe4000fffe0ff */
[----:B------:R-:W-:Y:S02]  /*3fe0*/  UIADD3 UR17, UPT, UPT, UR21, 0x50, URZ ;  /* 0x0000005015117890 */ /* 0x000fe4000fffe0ff */
[----:B------:R-:W-:Y:S02]  /*3ff0*/  UISETP.NE.AND.EX UP5, UPT, UR5, URZ, UPT, UP0 ;  /* 0x000000ff0500728c */ /* 0x000fe4000bfa5300 */
[----:B------:R-:W-:Y:S01]  /*4000*/  UISETP.NE.AND UP0, UPT, UR42, 0x1, UPT ;  /* 0x000000012a00788c */ /* 0x000fe2000bf05270 */
[----:B------:R-:W-:Y:S01]  /*4010*/  UMOV UR52, UR53 ;  /* 0x0000003500347c82 */ /* 0x000fe20008000000 */
[----:B------:R-:W-:Y:S01]  /*4020*/  UMOV UR51, UR7 ;  /* 0x0000000700337c82 */ /* 0x000fe20008000000 */
[----:B------:R-:W-:Y:S02]  /*4030*/  UISETP.NE.AND UP0, UPT, UR15, 0x1, UPT ;  /* 0x000000010f00788c */ /* 0x000fe4000bf05270 */
[----:B------:R-:W-:-:S02]  /*4040*/  UPLOP3.LUT UP4, UPT, UPT, UPT, UPT, 0x40, 0x4 ;  /* 0x000000000004789c */ /* 0x000fc40003f8e870 */
[----:B------:R-:W-:Y:S01]  /*4050*/  UISETP.GE.AND UP2, UPT, UR42, 0x1, UPT ;  /* 0x000000012a00788c */ /* 0x000fe2000bf46270 */
[----:B------:R-:W3:Y:S01]  /*4060*/  LDCU.64 UR22, c[0x0][0xb28] ;  /* 0x00016500ff1677ac */ /* 0x000ee20008000a00 */
[----:B------:R-:W-:Y:S02]  /*4070*/  UISETP.NE.AND.EX UP6, UPT, UR39, URZ, UPT, UP6 ;  /* 0x000000ff2700728c */ /* 0x000fe4000bfc5360 */
[----:B------:R-:W-:Y:S02]  /*4080*/  UPRMT UR43, UR8, 0x654, UR43 ;  /* 0x00000654082b7896 */ /* 0x000fe4000800002b */
[----:B------:R-:W-:Y:S02]  /*4090*/  UPRMT UR50, UR8, 0x654, UR33 ;  /* 0x0000065408327896 */ /* 0x000fe40008000021 */
[----:B------:R-:W-:Y:S02]  /*40a0*/  UPRMT UR49, UR8, 0x654, UR25 ;  /* 0x0000065408317896 */ /* 0x000fe40008000019 */
[----:B------:R-:W-:-:S02]  /*40b0*/  UPRMT UR48, UR8, 0x654, UR17 ;  /* 0x0000065408307896 */ /* 0x000fc40008000011 */
[----:B------:R-:W-:Y:S02]  /*40c0*/  USHF.R.U32.HI UR52, URZ, UR45, UR52 ;  /* 0x0000002dff347299 */ /* 0x000fe40008011634 */
[----:B--2---:R-:W-:Y:S02]  /*40d0*/  USHF.R.U32.HI UR51, URZ, UR54, UR51 ;  /* 0x00000036ff337299 */ /* 0x004fe40008011633 */
[----:B------:R-:W-:Y:S02]  /*40e0*/  UISETP.NE.AND UP0, UPT, UR46, 0x1, UPT ;  /* 0x000000012e00788c */ /* 0x000fe4000bf05270 */
[----:B-1----:R-:W-:-:S11]  /*40f0*/  UISETP.NE.AND UP3, UPT, UR4, 0x1, UPT ;  /* 0x000000010400788c */ /* 0x002fd6000bf65270 */
.L_x_85:
[C---:B------:R-:W-:Y:S02]  /*4100*/  LEA R8, R10.reuse, UR21, 0x3 ;  /* 0x000000150a087c11 */ /* 0x040fe4000f8e18ff */
[----:B------:R-:W-:Y:S02]  /*4110*/  SHF.L.U32 R5, R9, 0x1f, RZ ;  /* 0x0000001f09057819 */ /* 0x000fe400000006ff */
[----:B------:R-:W-:Y:S02]  /*4120*/  LEA R6, R10, UR21, 0x4 ;  /* 0x000000150a067c11 */ /* 0x000fe4000f8e20ff */
[----:B-1----:R-:W1:Y:S02]  /*4130*/  SYNCS.PHASECHK.TRANS64.TRYWAIT P0, [R8+URZ+0x90], R5 ;  /* 0x00009005080075a7 */ /* 0x002e6400080011ff */
[----:B-1----:R-:W-:Y:S05]  /*4140*/  @!P0 BRA `(.L_x_75) ;  /* 0x0000005800ec8947 */ /* 0x002fea0003800000 */
.L_x_165:
[----:B-1----:R-:W1:Y:S01]  /*4150*/  LDS.128 R4, [R6+0x120] ;  /* 0x0001200006047984 */ /* 0x002e620000000c00 */
[----:B------:R-:W-:Y:S01]  /*4160*/  UISETP.GE.AND UP0, UPT, UR42, 0x1, UPT ;  /* 0x000000012a00788c */ /* 0x000fe2000bf06270 */
[----:B------:R-:W-:Y:S01]  /*4170*/  @!PT LDS RZ, [RZ] ;  /* 0x00000000fffff984 */ /* 0x000fe20000000800 */
[----:B------:R-:W-:Y:S01]  /*4180*/  @!PT LDS RZ, [RZ] ;  /* 0x00000000fffff984 */ /* 0x000fe20000000800 */
[----:B------:R-:W-:Y:S01]  /*4190*/  @!PT LDS RZ, [RZ] ;  /* 0x00000000fffff984 */ /* 0x000fe20000000800 */
[----:B------:R-:W-:Y:S01]  /*41a0*/  @!PT LDS RZ, [RZ] ;  /* 0x00000000fffff984 */ /* 0x000fe20000000800 */
[----:B------:R2:W-:Y:S06]  /*41b0*/  MEMBAR.ALL.CTA ;  /* 0x0000000000007992 */ /* 0x0005ec0000008000 */
[----:B--2---:R-:W2:Y:S01]  /*41c0*/  FENCE.VIEW.ASYNC.S ;  /* 0x00000000000073c6 */ /* 0x004ea20000000000 */
[----:B-1----:R-:W-:Y:S11]  /*41d0*/  LOP3.LUT P0, RZ, R6, 0x1, RZ, 0xc0, !PT ;  /* 0x0000000106ff7812 */ /* 0x002ff6000780c0ff */
[----:B------:R-:W-:Y:S02]  /*41e0*/  @!UPT UIADD3 URZ, UPT, UPT, URZ, URZ, URZ ;  /* 0x000000fffffff290 */ /* 0x000fe4000fffe0ff */
[----:B--2---:R-:W-:Y:S01]  /*41f0*/  VOTEU.ANY UP2, P0 ;  /* 0x0000000000ff7886 */ /* 0x004fe20000040100 */
[----:B------:R-:W-:Y:S11]  /*4200*/  PLOP3.LUT P0, PT, PT, PT, UP2, 0x80, 0x8 ;  /* 0x000000000008781c */ /* 0x000ff60003f0f028 */
[----:B------:R-:W-:Y:S02]  /*4210*/  @!UPT UIADD3 URZ, UPT, UPT, URZ, URZ, URZ ;  /* 0x000000fffffff290 */ /* 0x000fe4000fffe0ff */
[----:B------:R-:W-:Y:S02]  /*4220*/  @P0 SHF.R.U32.HI R0, RZ, 0x10, R5 ;  /* 0x00000010ff000819 */ /* 0x000fe40000011605 */
[----:B------:R-:W-:Y:S02]  /*4230*/  @P0 MOV R2, R4 ;  /* 0x0000000400020202 */ /* 0x000fe40000000f00 */
[----:B------:R-:W-:Y:S01]  /*4240*/  @P0 R2UR UR4, R0 ;  /* 0x00000000000402ca */ /* 0x000fe200000e0000 */
[----:B------:R-:W-:Y:S01]  /*4250*/  VIADD R0, R8, 0xa0 ;  /* 0x000000a008007836 */ /* 0x000fe20000000000 */
[----:B------:R-:W-:Y:S02]  /*4260*/  @P0 LOP3.LUT R4, R5, 0xffff, RZ, 0xc0, !PT ;  /* 0x0000ffff05040812 */ /* 0x000fe400078ec0ff */
[----:B------:R-:W-:Y:S02]  /*4270*/  @P0 R2UR UR6, R2 ;  /* 0x00000000020602ca */ /* 0x000fe400000e0000 */
[----:B------:R-:W-:Y:S02]  /*4280*/  PRMT R0, RZ, 0x654, R0 ;  /* 0x00000654ff007816 */ /* 0x000fe40000000000 */
[----:B------:R-:W-:Y:S02]  /*4290*/  @P0 R2UR UR5, R4 ;  /* 0x00000000040502ca */ /* 0x000fe400000e0000 */
[----:B------:R1:W-:Y:S03]  /*42a0*/  SYNCS.ARRIVE.TRANS64.RED.A1T0 RZ, [R0+URZ], RZ ;  /* 0x000000ff00ff79a7 */ /* 0x0003e600081004ff */
[----:B------:R-:W-:Y:S04]  /*42b0*/  @UP2 UMOV UR29, UR4 ;  /* 0x00000004001d2c82 */ /* 0x000fe80008000000 */
[----:B------:R-:W-:Y:S04]  /*42c0*/  @UP2 UMOV UR14, UR6 ;  /* 0x00000006000e2c82 */ /* 0x000fe80008000000 */
[----:B------:R-:W-:Y:S01]  /*42d0*/  @UP2 UMOV UR13, UR5 ;  /* 0x00000005000d2c82 */ /* 0x000fe20008000000 */
[----:B------:R-:W-:Y:S05]  /*42e0*/  BRA.U !UP0, `(.L_x_76) ;  /* 0x0000000108c07547 */ /* 0x000fea000b800000 */
[----:B------:R-:W-:Y:S02]  /*42f0*/  UIMAD.WIDE.U32 UR18, UR13, UR47, URZ ;  /* 0x0000002f0d1272a5 */ /* 0x000fe4000f8e00ff */
[----:B------:R-:W-:Y:S02]  /*4300*/  UP2UR UR16, UPR, URZ, 0x4 ;  /* 0x00000004ff107883 */ /* 0x000fe40008000000 */
[----:B------:R-:W-:Y:S02]  /*4310*/  UISETP.NE.AND UP2, UPT, UR46, 0x1, UPT ;  /* 0x000000012e00788c */ /* 0x000fe4000bf45270 */
[----:B------:R-:W-:Y:S02]  /*4320*/  UIMAD.WIDE.U32 UR26, UR14, UR44, URZ ;  /* 0x0000002c0e1a72a5 */ /* 0x000fe4000f8e00ff */
[----:B------:R-:W-:Y:S02]  /*4330*/  USEL UR4, UR37, UR51, !UP2 ;  /* 0x0000003325047287 */ /* 0x000fe4000d000000 */
[----:B------:R-:W-:Y:S02]  /*4340*/  UISETP.NE.AND UP0, UPT, UR15, 0x1, UPT ;  /* 0x000000010f00788c */ /* 0x000fe4000bf05270 */
[----:B------:R-:W-:Y:S02]  /*4350*/  UP2UR UR20, UPR, URZ, 0x2 ;  /* 0x00000002ff147883 */ /* 0x000fe40008000000 */
[----:B------:R-:W-:Y:S02]  /*4360*/  UISETP.NE.AND UP1, UPT, UR42, 0x1, UPT ;  /* 0x000000012a00788c */ /* 0x000fe4000bf25270 */
[----:B---3--:R-:W-:Y:S02]  /*4370*/  UIMAD.WIDE.U32 UR8, UR4, UR22, URZ ;  /* 0x00000016040872a5 */ /* 0x008fe4000f8e00ff */
[----:B------:R-:W-:Y:S01]  /*4380*/  USEL UR7, UR40, UR52, !UP0 ;  /* 0x0000003428077287 */ /* 0x000fe2000c000000 */
[----:B------:R-:W-:Y:S02]  /*4390*/  UMOV UR5, UR19 ;  /* 0x0000001300057c82 */ /* 0x000fe40008000000 */
[----:B------:R-:W-:Y:S02]  /*43a0*/  USHF.R.U32.HI UR6, URZ, UR54, UR5 ;  /* 0x00000036ff067299 */ /* 0x000fe40008011605 */
[----:B------:R-:W-:Y:S02]  /*43b0*/  UIMAD.WIDE.U32 UR10, UR7, UR22, URZ ;  /* 0x00000016070a72a5 */ /* 0x000fe4000f8e00ff */
[----:B------:R-:W-:Y:S02]  /*43c0*/  USEL UR6, UR13, UR6, !UP2 ;  /* 0x000000060d067287 */ /* 0x000fe4000d000000 */
[----:B------:R-:W-:Y:S01]  /*43d0*/  UISETP.NE.AND UP2, UPT, UR16, URZ, UPT ;  /* 0x000000ff1000728c */ /* 0x000fe2000bf45270 */
[----:B------:R-:W-:Y:S02]  /*43e0*/  UMOV UR5, UR27 ;  /* 0x0000001b00057c82 */ /* 0x000fe40008000000 */
[----:B------:R-:W-:Y:S03]  /*43f0*/  USHF.R.U32.HI UR12, URZ, UR45, UR5 ;  /* 0x0000002dff0c7299 */ /* 0x000fe60008011605 */
[----:B------:R-:W-:Y:S02]  /*4400*/  UMOV UR5, UR9 ;  /* 0x0000000900057c82 */ /* 0x000fe40008000000 */
[----:B------:R-:W-:Y:S03]  /*4410*/  @UP1 USHF.R.U32.HI UR4, URZ, UR23, UR5 ;  /* 0x00000017ff041299 */ /* 0x000fe60008011605 */
[----:B------:R-:W-:Y:S01]  /*4420*/  UMOV UR5, UR11 ;  /* 0x0000000b00057c82 */ /* 0x000fe20008000000 */
[----:B------:R-:W-:Y:S02]  /*4430*/  UIMAD UR4, UR42, UR4, URZ ;  /* 0x000000042a0472a4 */ /* 0x000fe4000f8e02ff */
[----:B------:R-:W-:Y:S02]  /*4440*/  @UP1 USHF.R.U32.HI UR7, URZ, UR23, UR5 ;  /* 0x00000017ff071299 */ /* 0x000fe40008011605 */
[----:B------:R-:W-:Y:S02]  /*4450*/  USEL UR5, UR14, UR12, !UP0 ;  /* 0x0000000c0e057287 */ /* 0x000fe4000c000000 */
[----:B------:R-:W-:Y:S02]  /*4460*/  UIMAD.WIDE.U32 UR10, UR6, UR22, URZ ;  /* 0x00000016060a72a5 */ /* 0x000fe4000f8e00ff */
[----:B------:R-:W-:Y:S02]  /*4470*/  UIMAD UR8, UR42, UR7, URZ ;  /* 0x000000072a0872a4 */ /* 0x000fe4000f8e02ff */
[----:B------:R-:W-:Y:S03]  /*4480*/  UISETP.GE.AND UP0, UPT, UR6, UR4, UPT ;  /* 0x000000040600728c */ /* 0x000fe6000bf06270 */
[----:B------:R-:W-:Y:S01]  /*4490*/  UMOV UR4, UR11 ;  /* 0x0000000b00047c82 */ /* 0x000fe20008000000 */
[----:B------:R-:W-:Y:S02]  /*44a0*/  UISETP.GE.OR UP0, UPT, UR5, UR8, UP0 ;  /* 0x000000080500728c */ /* 0x000fe40008706670 */
[----:B------:R-:W-:Y:S02]  /*44b0*/  USHF.R.U32.HI UR4, URZ, UR23, UR4 ;  /* 0x00000017ff047299 */ /* 0x000fe40008011604 */
[----:B------:R-:W-:Y:S02]  /*44c0*/  UIMAD.WIDE.U32 UR8, UR5, UR22, URZ ;  /* 0x00000016050872a5 */ /* 0x000fe4000f8e00ff */
[----:B------:R-:W-:Y:S04]  /*44d0*/  USEL UR10, UR6, UR4, !UP1 ;  /* 0x00000004060a7287 */ /* 0x000fe8000c800000 */
[----:B------:R-:W-:Y:S01]  /*44e0*/  UIADD3 UR11, UPT, UPT, -UR10, URZ, URZ ;  /* 0x000000ff0a0b7290 */ /* 0x000fe2000fffe1ff */
[----:B------:R-:W-:Y:S02]  /*44f0*/  @!UP0 UMOV UR4, UR9 ;  /* 0x0000000900048c82 */ /* 0x000fe40008000000 */
[----:B------:R-:W-:Y:S02]  /*4500*/  @!UP0 USHF.R.U32.HI UR4, URZ, UR23, UR4 ;  /* 0x00000017ff048299 */ /* 0x000fe40008011604 */
[----:B------:R-:W-:Y:S02]  /*4510*/  UIMAD UR8, UR42, UR11, UR6 ;  /* 0x0000000b2a0872a4 */ /* 0x000fe4000f8e0206 */
[----:B------:R-:W-:Y:S02]  /*4520*/  @!UP0 USEL UR4, UR5, UR4, !UP1 ;  /* 0x0000000405048287 */ /* 0x000fe4000c800000 */
[----:B------:R-:W-:Y:S02]  /*4530*/  UISETP.NE.AND UP1, UPT, UR20, URZ, UPT ;  /* 0x000000ff1400728c */ /* 0x000fe4000bf25270 */
[----:B------:R-:W-:Y:S02]  /*4540*/  @!UP0 UIMAD UR8, UR7, UR8, UR4 ;  /* 0x00000008070882a4 */ /* 0x000fe4000f8e0204 */
[----:B------:R-:W-:Y:S02]  /*4550*/  @!UP0 UIADD3 UR9, UPT, UPT, UR10, -UR4, URZ ;  /* 0x800000040a098290 */ /* 0x000fe4000fffe0ff */
[----:B------:R-:W-:Y:S02]  /*4560*/  UIADD3 UR4, UPT, UPT, -UR5, URZ, URZ ;  /* 0x000000ff05047290 */ /* 0x000fe4000fffe1ff */
[----:B------:R-:W-:Y:S02]  /*4570*/  UIADD3 UR7, UPT, UPT, -UR6, URZ, URZ ;  /* 0x000000ff06077290 */ /* 0x000fe4000fffe1ff */
[----:B------:R-:W-:Y:S02]  /*4580*/  @!UP0 UIMAD UR6, UR9, UR42, UR5 ;  /* 0x0000002a090682a4 */ /* 0x000fe4000f8e0205 */
[----:B------:R-:W-:Y:S02]  /*4590*/  UIMAD UR14, UR15, UR4, UR14 ;  /* 0x000000040f0e72a4 */ /* 0x000fe4000f8e020e */
[----:B------:R-:W-:Y:S01]  /*45a0*/  UIMAD UR13, UR46, UR7, UR13 ;  /* 0x000000072e0d72a4 */ /* 0x000fe2000f8e020d */
[----:B------:R-:W-:Y:S02]  /*45b0*/  @!UP0 UMOV UR5, UR8 ;  /* 0x0000000800058c82 */ /* 0x000fe40008000000 */
[----:B------:R-:W-:Y:S02]  /*45c0*/  UIMAD UR14, UR5, UR15, UR14 ;  /* 0x0000000f050e72a4 */ /* 0x000fe4000f8e020e */
[----:B------:R-:W-:Y:S11]  /*45d0*/  UIMAD UR13, UR6, UR46, UR13 ;  /* 0x0000002e060d72a4 */ /* 0x000ff6000f8e020d */
[----:B------:R-:W-:Y:S01]  /*45e0*/  @!UPT UIADD3 URZ, UPT, UPT, URZ, URZ, URZ ;  /* 0x000000fffffff290 */ /* 0x000fe2000fffe0ff */
.L_x_76:
[----:B------:R-:W2:Y:S01]  /*45f0*/  @!UP3 LDCU.128 UR8, c[0x0][0xb10] ;  /* 0x00016200ff08b7ac */ /* 0x000ea20008000c00 */
[----:B------:R-:W-:Y:S02]  /*4600*/  ISETP.NE.U32.AND P0, PT, RZ, UR38, PT ;  /* 0x00000026ff007c0c */ /* 0x000fe4000bf05070 */
[----:B------:R-:W-:Y:S02]  /*4610*/  SHF.L.U32 R4, R11, 0x1f, RZ ;  /* 0x0000001f0b047819 */ /* 0x000fe400000006ff */
[----:B------:R-:W-:Y:S01]  /*4620*/  ISETP.NE.AND.EX P0, PT, RZ, UR39, PT, P0 ;  /* 0x00000027ff007c0c */ /* 0x000fe2000bf05300 */
[----:B------:R-:W4:Y:S01]  /*4630*/  @!UP3 LDCU UR5, c[0x0][0xb0c] ;  /* 0x00016180ff05b7ac */ /* 0x000f220008000800 */
[----:B------:R-:W-:Y:S02]  /*4640*/  USHF.L.U32 UR35, UR30, 0x6, URZ ;  /* 0x000000061e237899 */ /* 0x000fe400080006ff */
[----:B------:R-:W-:Y:S02]  /*4650*/  USHF.L.U32 UR34, UR31, 0x8, URZ ;  /* 0x000000081f227899 */ /* 0x000fe400080006ff */
[----:B--2---:R-:W-:Y:S07]  /*4660*/  UIMAD.WIDE.U32 UR6, UR14, UR8, URZ ;  /* 0x000000080e0672a5 */ /* 0x004fee000f8e00ff */
[----:B------:R-:W-:Y:S01]  /*4670*/  @!UP3 UMOV UR4, UR7 ;  /* 0x000000070004bc82 */ /* 0x000fe20008000000 */
[----:B----4-:R-:W-:Y:S02]  /*4680*/  @!UP3 UISETP.NE.AND UP0, UPT, UR5, 0x1, UPT ;  /* 0x000000010500b88c */ /* 0x010fe4000bf05270 */
[----:B------:R-:W-:Y:S02]  /*4690*/  @!UP3 USHF.R.U32.HI UR4, URZ, UR9, UR4 ;  /* 0x00000009ff04b299 */ /* 0x000fe40008011604 */
[----:B------:R-:W-:Y:S02]  /*46a0*/  UIMAD.WIDE.U32 UR6, UR13, UR11, URZ ;  /* 0x0000000b0d0672a5 */ /* 0x000fe4000f8e00ff */
[----:B------:R-:W-:Y:S02]  /*46b0*/  @!UP3 USEL UR8, UR14, UR4, !UP0 ;  /* 0x000000040e08b287 */ /* 0x000fe4000c000000 */
[----:B------:R-:W-:Y:S03]  /*46c0*/  @!UP3 UISETP.NE.AND UP0, UPT, UR10, 0x1, UPT ;  /* 0x000000010a00b88c */ /* 0x000fe6000bf05270 */
[----:B------:R-:W-:Y:S02]  /*46d0*/  @!UP3 UMOV UR6, UR7 ;  /* 0x000000070006bc82 */ /* 0x000fe40008000000 */
[----:B------:R-:W2:Y:S02]  /*46e0*/  @!UP3 LDCU UR4, c[0x0][0xb20] ;  /* 0x00016400ff04b7ac */ /* 0x000ea40008000800 */
[----:B--2---:R-:W-:Y:S04]  /*46f0*/  @!UP3 USHF.R.U32.HI UR6, URZ, UR4, UR6 ;  /* 0x00000004ff06b299 */ /* 0x004fe80008011606 */
[----:B------:R-:W-:Y:S04]  /*4700*/  @!UP3 USEL UR6, UR13, UR6, !UP0 ;  /* 0x000000060d06b287 */ /* 0x000fe8000c000000 */
[----:B------:R-:W-:Y:S02]  /*4710*/  @!UP3 UIADD3 UR4, UPT, UPT, -UR8, UR6, URZ ;  /* 0x000000060804b290 */ /* 0x000fe4000fffe1ff */
[----:B------:R-:W-:Y:S02]  /*4720*/  @!UP3 UIADD3 UR6, UPT, UPT, UR8, -UR6, URZ ;  /* 0x800000060806b290 */ /* 0x000fe4000fffe0ff */
[----:B------:R-:W-:Y:S02]  /*4730*/  @!UP3 UIMAD UR14, UR4, UR5, UR14 ;  /* 0x00000005040eb2a4 */ /* 0x000fe4000f8e020e */
[----:B------:R-:W-:Y:S01]  /*4740*/  @!UP3 UIMAD UR13, UR6, UR10, UR13 ;  /* 0x0000000a060db2a4 */ /* 0x000fe2000f8e020d */
[----:B------:R-:W-:Y:S11]  /*4750*/  BRA.U UP4, `(.L_x_77) ;  /* 0x0000000104107547 */ /* 0x000ff6000b800000 */
[----:B-1----:R-:W-:Y:S04]  /*4760*/  MOV R0, UR41 ;  /* 0x0000002900007c02 */ /* 0x002fe80008000f00 */
[----:B------:R-:W-:Y:S04]  /*4770*/  SHF.L.U32 R5, R0, 0x1f, RZ ;  /* 0x0000001f00057819 */ /* 0x000fe800000006ff */
[----:B------:R-:W1:Y:S02]  /*4780*/  SYNCS.PHASECHK.TRANS64.TRYWAIT P1, [UR21+0x88], R5 ;  /* 0x00008805ff0075a7 */ /* 0x000e640008021115 */
[----:B-1----:R-:W-:Y:S05]  /*4790*/  @!P1 BRA `(.L_x_78) ;  /* 0x00000054006c9947 */ /* 0x002fea0003800000 */
.L_x_77:
[----:B------:R-:W-:Y:S05]  /*47a0*/  BRA.U !UP6, `(.L_x_79) ;  /* 0x000000010e387547 */ /* 0x000fea000b800000 */
[----:B------:R-:W-:Y:S01]  /*47b0*/  UPLOP3.LUT UP1, UPT, UPT, UPT, UP5, 0x80, 0x8 ;  /* 0x000000000008789c */ /* 0x000fe20003f2f050 */
[----:B-1----:R-:W-:Y:S01]  /*47c0*/  HFMA2 R0, -RZ, RZ, 0, 5.9604644775390625e-08 ;  /* 0x00000001ff007431 */ /* 0x002fe200000001ff */
[----:B------:R-:W1:Y:S01]  /*47d0*/  LDCU.64 UR8, c[0x0][0x358] ;  /* 0x00006b00ff0877ac */ /* 0x000e620008000a00 */
[----:B------:R-:W-:Y:S03]  /*47e0*/  IMAD.MOV.U32 R81, RZ, RZ, 0x1 ;  /* 0x00000001ff517424 */ /* 0x000fe600078e00ff */
[----:B------:R-:W-:Y:S05]  /*47f0*/  PLOP3.LUT P1, PT, PT, PT, UP1, 0x80, 0x8 ;  /* 0x000000000008781c */ /* 0x000fea0003f2f018 */
[----:B------:R-:W2:Y:S01]  /*4800*/  @UP1 LDCU.64 UR4, c[0x0][0x888] ;  /* 0x00011100ff0417ac */ /* 0x000ea20008000a00 */
[----:B------:R-:W-:Y:S07]  /*4810*/  @UP1 UIMAD UR6, UR36, UR38, URZ ;  /* 0x00000026240612a4 */ /* 0x000fee000f8e02ff */
[----:B------:R-:W-:Y:S01]  /*4820*/  @!P1 PRMT R81, R0, 0x7610, R81 ;  /* 0x0000761000519816 */ /* 0x000fe20000000051 */
[----:B--2---:R-:W-:Y:S06]  /*4830*/  @UP1 UIMAD.WIDE UR4, UR6, 0x4, UR4 ;  /* 0x00000004060418a5 */ /* 0x004fec000f8e0204 */
[----:B------:R-:W-:Y:S01]  /*4840*/  IMAD.U32 R6, RZ, RZ, UR4 ;  /* 0x00000004ff067e24 */ /* 0x000fe2000f8e00ff */
[----:B------:R-:W-:Y:S04]  /*4850*/  MOV R7, UR5 ;  /* 0x0000000500077c02 */ /* 0x000fe80008000f00 */
[----:B------:R-:W2:Y:S01]  /*4860*/  @!UP1 LDCU UR4, c[0x0][0x880] ;  /* 0x00011000ff0497ac */ /* 0x000ea20008000800 */
[----:B-1---5:R4:W5:Y:S02]  /*4870*/  @P1 LDG.E R41, desc[UR8][R6.64] ;  /* 0x0000000806291981 */ /* 0x022964000c1e1900 */
[----:B--2-4-:R-:W-:Y:S07]  /*4880*/  @!P1 IMAD.U32 R41, RZ, RZ, UR4 ;  /* 0x00000004ff299e24 */ /* 0x014fee000f8e00ff */
.L_x_79:
[----:B-----5:R-:W-:Y:S01]  /*4890*/  @!P0 FSETP.EQ.AND P2, PT, R41, RZ, PT ;  /* 0x000000ff2900820b */ /* 0x020fe20003f42000 */
[----:B------:R-:W-:Y:S01]  /*48a0*/  @!UPT UIADD3 URZ, UPT, UPT, URZ, URZ, URZ ;  /* 0x000000fffffff290 */ /* 0x000fe2000fffe0ff */
[----:B------:R-:W-:Y:S11]  /*48b0*/  @!P0 BRA `(.L_x_80) ;  /* 0x0000000000148947 */ /* 0x000ff60003800000 */
[----:B------:R-:W-:Y:S02]  /*48c0*/  LOP3.LUT P0, RZ, R81, 0xff, RZ, 0xc0, !PT ;  /* 0x000000ff51ff7812 */ /* 0x000fe4000780c0ff */
[----:B------:R-:W-:Y:S04]  /*48d0*/  PLOP3.LUT P2, PT, PT, PT, UP1, 0x80, 0x8 ;  /* 0x000000000008781c */ /* 0x000fe80003f4f018 */
[----:B------:R-:W-:Y:S07]  /*48e0*/  PLOP3.LUT P2, PT, P2, PT, PT, 0x8, 0x80 ;  /* 0x000000000080781c */ /* 0x000fee000174e170 */
[----:B------:R-:W-:Y:S11]  /*48f0*/  @P0 FSETP.EQ.AND P2, PT, R41, RZ, PT ;  /* 0x000000ff2900020b */ /* 0x000ff60003f42000 */
[----:B------:R-:W-:Y:S02]  /*4900*/  @!UPT UIADD3 URZ, UPT, UPT, URZ, URZ, URZ ;  /* 0x000000fffffff290 */ /* 0x000fe4000fffe0ff */
.L_x_80:
[----:B------:R-:W2:Y:S01]  /*4910*/  SYNCS.PHASECHK.TRANS64.TRYWAIT P0, [UR21+0x60], R4 ;  /* 0x00006004ff0075a7 */ /* 0x000ea20008001115 */
[----:B------:R-:W-:Y:S04]  /*4920*/  ELECT P1, URZ, PT ;  /* 0x0000000000ff782f */ /* 0x000fe80003820000 */
[----:B------:R-:W-:Y:S01]  /*4930*/  PLOP3.LUT P1, PT, P2, P1, PT, 0xf2, 0x2f ;  /* 0x00000000002f781c */ /* 0x000fe20001723e72 */
[----:B------:R-:W-:Y:S01]  /*4940*/  @!UPT UIADD3 URZ, UPT, UPT, URZ, URZ, URZ ;  /* 0x000000fffffff290 */ /* 0x000fe2000fffe0ff */
[----:B--2---:R-:W-:Y:S11]  /*4950*/  @!P0 BRA `(.L_x_81) ;  /* 0x0000005400148947 */ /* 0x004ff60003800000 */
.L_x_168:
[----:B------:R-:W-:Y:S01]  /*4960*/  @!P1 IADD3 R2, P0, PT, R12, 0x580, RZ ;  /* 0x000005800c029810 */ /* 0x000fe20007f1e0ff */
[----:B------:R-:W-:Y:S01]  /*4970*/  VOTEU.ALL UP0, P1 ;  /* 0x0000000000ff7886 */ /* 0x000fe20000800000 */
[----:B------:R-:W-:Y:S01]  /*4980*/  UMOV UR6, 0x0 ;  /* 0x0000000000067882 */ /* 0x000fe20000000000 */
[----:B------:R-:W-:Y:S01]  /*4990*/  UMOV UR7, 0x10000000 ;  /* 0x1000000000077882 */ /* 0x000fe20000000000 */
[----:B------:R-:W-:Y:S01]  /*49a0*/  @!P1 R2UR UR5, R2 ;  /* 0x00000000020592ca */ /* 0x000fe200000e0000 */
[----:B-1----:R-:W-:Y:S01]  /*49b0*/  @!P1 IMAD.X R0, RZ, RZ, R13, P0 ;  /* 0x000000ffff009224 */ /* 0x002fe200000e060d */
[----:B------:R-:W-:Y:S01]  /*49c0*/  @!UP0 UIADD3 UR32, UPT, UPT, UR21, 0x400, URZ ;  /* 0x0000040015208890 */ /* 0x000fe2000fffe0ff */
[----:B------:R-:W-:Y:S03]  /*49d0*/  VOTEU.ALL UP0, P1 ;  /* 0x0000000000ff7886 */ /* 0x000fe60000800000 */
[----:B------:R-:W-:Y:S01]  /*49e0*/  @!P1 R2UR UR4, R0 ;  /* 0x00000000000492ca */ /* 0x000fe200000e0000 */
[----:B------:R-:W-:Y:S06]  /*49f0*/  @!P1 IMAD.MOV.U32 R0, RZ, RZ, 0x2000 ;  /* 0x00002000ff009424 */ /* 0x000fec00078e00ff */
[----:B------:R-:W-:Y:S06]  /*4a00*/  IMAD.U32 R6, RZ, RZ, UR5 ;  /* 0x00000005ff067e24 */ /* 0x000fec000f8e00ff */
[----:B------:R-:W-:Y:S01]  /*4a10*/  IMAD.U32 R7, RZ, RZ, UR4 ;  /* 0x00000004ff077e24 */ /* 0x000fe2000f8e00ff */
[----:B------:R-:W-:Y:S04]  /*4a20*/  @!P1 R2UR UR4, R6 ;  /* 0x00000000060492ca */ /* 0x000fe800000e0000 */
[----:B------:R-:W-:Y:S11]  /*4a30*/  @!P1 R2UR UR5, R7 ;  /* 0x00000000070592ca */ /* 0x000ff600000e0000 */
[----:B------:R-:W-:Y:S02]  /*4a40*/  @!UPT UIADD3 URZ, UPT, UPT, URZ, URZ, URZ ;  /* 0x000000fffffff290 */ /* 0x000fe4000fffe0ff */
[----:B------:R1:W-:Y:S01]  /*4a50*/  @!UP0 UTMALDG.3D [UR32], [UR4], desc[UR6] ;  /* 0x00000620040085b4 */ /* 0x0003e20008011000 */
[----:B------:R1:W-:Y:S01]  /*4a60*/  @!P1 SYNCS.ARRIVE.TRANS64.RED.A0TR RZ, [UR21+0x40], R0 ;  /* 0x00004000ffff99a7 */ /* 0x0003e20008300415 */
[----:B------:R-:W-:Y:S01]  /*4a70*/  SYNCS.ARRIVE.TRANS64.RED.A1T0 RZ, [UR50], RZ ;  /* 0x000000ffffff79a7 */ /* 0x000fe20008100432 */
[----:B------:R-:W2:Y:S02]  /*4a80*/  SYNCS.PHASECHK.TRANS64.TRYWAIT P0, [UR21+0x68], R4 ;  /* 0x00006804ff0075a7 */ /* 0x000ea40008001115 */
[----:B-12---:R-:W-:Y:S05]  /*4a90*/  @!P0 BRA `(.L_x_82) ;  /* 0x0000005000dc8947 */ /* 0x006fea0003800000 */
.L_x_170:
[----:B------:R-:W-:Y:S01]  /*4aa0*/  @!P1 IADD3 R2, P0, PT, R12, 0x580, RZ ;  /* 0x000005800c029810 */ /* 0x000fe20007f1e0ff */
[----:B------:R-:W-:Y:S01]  /*4ab0*/  VOTEU.ALL UP0, P1 ;  /* 0x0000000000ff7886 */ /* 0x000fe20000800000 */
[----:B------:R-:W-:Y:S01]  /*4ac0*/  UMOV UR6, 0x0 ;  /* 0x0000000000067882 */ /* 0x000fe20000000000 */
[----:B------:R-:W-:Y:S01]  /*4ad0*/  UMOV UR7, 0x10000000 ;  /* 0x1000000000077882 */ /* 0x000fe20000000000 */
[----:B------:R-:W-:Y:S01]  /*4ae0*/  @!P1 R2UR UR5, R2 ;  /* 0x00000000020592ca */ /* 0x000fe200000e0000 */
[----:B------:R-:W-:Y:S01]  /*4af0*/  @!P1 IMAD.X R0, RZ, RZ, R13, P0 ;  /* 0x000000ffff009224 */ /* 0x000fe200000e060d */
[----:B------:R-:W-:Y:S02]  /*4b00*/  @!UP0 UIADD3 UR26, UPT, UPT, UR34, 0x40, URZ ;  /* 0x00000040221a8890 */ /* 0x000fe4000fffe0ff */
[----:B------:R-:W-:Y:S02]  /*4b10*/  @!UP0 UIADD3 UR24, UPT, UPT, UR21, 0x2400, URZ ;  /* 0x0000240015188890 */ /* 0x000fe4000fffe0ff */
[----:B------:R-:W-:Y:S01]  /*4b20*/  @!P1 R2UR UR4, R0 ;  /* 0x00000000000492ca */ /* 0x000fe200000e0000 */
[----:B------:R-:W-:Y:S01]  /*4b30*/  VOTEU.ALL UP0, P1 ;  /* 0x0000000000ff7886 */ /* 0x000fe20000800000 */
[----:B------:R-:W-:Y:S01]  /*4b40*/  @!P1 IMAD.MOV.U32 R0, RZ, RZ, 0x2000 ;  /* 0x00002000ff009424 */ /* 0x000fe200078e00ff */
[----:B------:R-:W-:Y:S01]  /*4b50*/  UMOV UR27, UR35 ;  /* 0x00000023001b7c82 */ /* 0x000fe20008000000 */
[----:B------:R-:W-:Y:S03]  /*4b60*/  UMOV UR28, UR36 ;  /* 0x00000024001c7c82 */ /* 0x000fe60008000000 */
        /* <DEDUP_REMOVED lines=8> */
[----:B------:R-:W4:Y:S02]  /*4bf0*/  SYNCS.PHASECHK.TRANS64.TRYWAIT P0, [UR21+0x70], R4 ;  /* 0x00007004ff0075a7 */ /* 0x000f240008001115 */
[----:B--2-4-:R-:W-:Y:S05]  /*4c00*/  @!P0 BRA `(.L_x_83) ;  /* 0x0000005000988947 */ /* 0x014fea0003800000 */
.L_x_172:
[----:B------:R-:W-:Y:S01]  /*4c10*/  @!P1 IADD3 R2, P0, PT, R12, 0x580, RZ ;  /* 0x000005800c029810 */ /* 0x000fe20007f1e0ff */
[----:B------:R-:W-:Y:S01]  /*4c20*/  VOTEU.ALL UP0, P1 ;  /* 0x0000000000ff7886 */ /* 0x000fe20000800000 */
[----:B------:R-:W-:Y:S01]  /*4c30*/  UMOV UR6, 0x0 ;  /* 0x0000000000067882 */ /* 0x000fe20000000000 */
[----:B------:R-:W-:Y:S01]  /*4c40*/  UMOV UR7, 0x10000000 ;  /* 0x1000000000077882 */ /* 0x000fe20000000000 */
[----:B------:R-:W-:Y:S01]  /*4c50*/  @!P1 R2UR UR5, R2 ;  /* 0x00000000020592ca */ /* 0x000fe200000e0000 */
[----:B------:R-:W-:Y:S01]  /*4c60*/  @!P1 IMAD.X R0, RZ, RZ, R13, P0 ;  /* 0x000000ffff009224 */ /* 0x000fe200000e060d */
[----:B------:R-:W-:Y:S01]  /*4c70*/  @!UP0 UIADD3 UR18, UPT, UPT, UR34, 0x80, URZ ;  /* 0x0000008022128890 */ /* 0x000fe2000fffe0ff */
[----:B------:R-:W-:Y:S01]  /*4c80*/  VIADD R10, R10, 0x1 ;  /* 0x000000010a0a7836 */ /* 0x000fe20000000000 */
        /* <DEDUP_REMOVED lines=16> */
.L_x_174:
[----:B------:R-:W-:Y:S01]  /*4d90*/  @!P1 IADD3 R2, P0, PT, R12, 0x580, RZ ;  /* 0x000005800c029810 */ /* 0x000fe20007f1e0ff */
[----:B------:R-:W-:Y:S01]  /*4da0*/  VOTEU.ALL UP0, P1 ;  /* 0x0000000000ff7886 */ /* 0x000fe20000800000 */
[----:B------:R-:W-:Y:S01]  /*4db0*/  UMOV UR6, 0x0 ;  /* 0x0000000000067882 */ /* 0x000fe20000000000 */
[----:B------:R-:W-:Y:S01]  /*4dc0*/  UMOV UR7, 0x10000000 ;  /* 0x1000000000077882 */ /* 0x000fe20000000000 */
[----:B------:R-:W-:Y:S01]  /*4dd0*/  @!P1 R2UR UR5, R2 ;  /* 0x00000000020592ca */ /* 0x000fe200000e0000 */
[----:B------:R-:W-:Y:S01]  /*4de0*/  @!P1 IMAD.X R0, RZ, RZ, R13, P0 ;  /* 0x000000ffff009224 */ /* 0x000fe200000e060d */
[----:B------:R-:W-:Y:S01]  /*4df0*/  @!UP0 UIADD3 UR10, UPT, UPT, UR34, 0xc0, URZ ;  /* 0x000000c0220a8890 */ /* 0x000fe2000fffe0ff */
[----:B------:R-:W-:Y:S01]  /*4e00*/  R2UR UR18, R83 ;  /* 0x00000000531272ca */ /* 0x000fe200000e0000 */
[----:B------:R-:W-:Y:S01]  /*4e10*/  @!UP0 UIADD3 UR8, UPT, UPT, UR21, 0x6400, URZ ;  /* 0x0000640015088890 */ /* 0x000fe2000fffe0ff */
[----:B------:R-:W-:Y:S01]  /*4e20*/  R2UR UR16, R84 ;  /* 0x00000000541072ca */ /* 0x000fe200000e0000 */
[----:B------:R-:W-:Y:S01]  /*4e30*/  @!UP0 UIADD3 UR9, UPT, UPT, UR21, 0x58, URZ ;  /* 0x0000005815098890 */ /* 0x000fe2000fffe0ff */
[----:B------:R-:W-:Y:S01]  /*4e40*/  @!P1 R2UR UR4, R0 ;  /* 0x00000000000492ca */ /* 0x000fe200000e0000 */
[----:B------:R-:W-:Y:S01]  /*4e50*/  VOTEU.ALL UP0, P1 ;  /* 0x0000000000ff7886 */ /* 0x000fe20000800000 */
[----:B------:R-:W-:Y:S01]  /*4e60*/  UMOV UR11, UR35 ;  /* 0x00000023000b7c82 */ /* 0x000fe20008000000 */
[----:B------:R-:W-:Y:S01]  /*4e70*/  UMOV UR12, UR36 ;  /* 0x00000024000c7c82 */ /* 0x000fe20008000000 */
[C---:B------:R-:W-:Y:S01]  /*4e80*/  ISETP.NE.AND P0, PT, R10.reuse, 0x2, PT ;  /* 0x000000020a00780c */ /* 0x040fe20003f05270 */
[----:B------:R-:W-:Y:S01]  /*4e90*/  UMOV UR36, UR29 ;  /* 0x0000001d00247c82 */ /* 0x000fe20008000000 */
[----:B-1----:R-:W-:Y:S01]  /*4ea0*/  IMAD.U32 R4, RZ, RZ, UR5 ;  /* 0x00000005ff047e24 */ /* 0x002fe2000f8e00ff */
[----:B------:R-:W-:Y:S01]  /*4eb0*/  LOP3.LUT R11, R11, 0x1, RZ, 0x3c, !PT ;  /* 0x000000010b0b7812 */ /* 0x000fe200078e3cff */
[----:B------:R-:W-:Y:S01]  /*4ec0*/  UPLOP3.LUT UP4, UPT, UPT, UPT, UPT, 0x80, 0x8 ;  /* 0x000000000008789c */ /* 0x000fe20003f8f070 */
[----:B------:R-:W-:Y:S01]  /*4ed0*/  SEL R0, RZ, 0x1, P0 ;  /* 0x00000001ff007807 */ /* 0x000fe20000000000 */
[----:B------:R-:W-:Y:S01]  /*4ee0*/  UIADD3 UR31, UPT, UPT, UR13, UR18, URZ ;  /* 0x000000120d1f7290 */ /* 0x000fe2000fffe0ff */
[----:B------:R-:W-:Y:S01]  /*4ef0*/  SEL R10, R10, RZ, P0 ;  /* 0x000000ff0a0a7207 */ /* 0x000fe20000000000 */
[----:B------:R-:W-:Y:S01]  /*4f00*/  UIADD3 UR30, UPT, UPT, UR14, UR16, URZ ;  /* 0x000000100e1e7290 */ /* 0x000fe2000fffe0ff */
[----:B------:R-:W-:Y:S01]  /*4f10*/  IMAD.U32 R5, RZ, RZ, UR4 ;  /* 0x00000004ff057e24 */ /* 0x000fe2000f8e00ff */
[----:B------:R-:W-:Y:S02]  /*4f20*/  @!P1 R2UR UR4, R4 ;  /* 0x00000000040492ca */ /* 0x000fe400000e0000 */
[----:B------:R-:W-:Y:S02]  /*4f30*/  LOP3.LUT R9, R9, R0, RZ, 0x3c, !PT ;  /* 0x0000000009097212 */ /* 0x000fe400078e3cff */
[----:B------:R-:W-:Y:S11]  /*4f40*/  @!P1 R2UR UR5, R5 ;  /* 0x00000000050592ca */ /* 0x000ff600000e0000 */
[----:B------:R-:W-:Y:S02]  /*4f50*/  @!UPT UIADD3 URZ, UPT, UPT, URZ, URZ, URZ ;  /* 0x000000fffffff290 */ /* 0x000fe4000fffe0ff */
[----:B------:R1:W-:Y:S01]  /*4f60*/  @!UP0 UTMALDG.3D [UR8], [UR4], desc[UR6] ;  /* 0x00000608040085b4 */ /* 0x0003e20008011000 */
[----:B------:R1:W-:Y:S01]  /*4f70*/  @!P1 SYNCS.ARRIVE.TRANS64.RED.A0TR RZ, [UR21+0x58], R3 ;  /* 0x00005803ffff99a7 */ /* 0x0003e20008300415 */
[----:B------:R-:W-:Y:S01]  /*4f80*/  SYNCS.ARRIVE.TRANS64.RED.A1T0 RZ, [UR43], RZ ;  /* 0x000000ffffff79a7 */ /* 0x000fe2000810042b */
[----:B------:R-:W-:Y:S05]  /*4f90*/  BRA.U UP2, `(.L_x_85) ;  /* 0xfffffff102587547 */ /* 0x000fea000b83ffff */
[----:B-1----:R-:W-:-:S04]  /*4fa0*/  SHF.L.U32 R3, R11, 0x1f, RZ ;  /* 0x0000001f0b037819 */ /* 0x002fc800000006ff */
[----:B------:R-:W1:Y:S02]  /*4fb0*/  SYNCS.PHASECHK.TRANS64.TRYWAIT P0, [UR21+0x60], R3 ;  /* 0x00006003ff0075a7 */ /* 0x000e640008001115 */
[----:B-1----:R-:W-:Y:S05]  /*4fc0*/  @!P0 BRA `(.L_x_86) ;  /* 0x0000004c00d88947 */ /* 0x002fea0003800000 */
.L_x_176:
[----:B------:R-:W2:Y:S02]  /*4fd0*/  SYNCS.PHASECHK.TRANS64.TRYWAIT P0, [UR21+0x68], R3 ;  /* 0x00006803ff0075a7 */ /* 0x000ea40008001115 */
[----:B--2---:R-:W-:Y:S05]  /*4fe0*/  @!P0 BRA `(.L_x_87) ;  /* 0x0000004c00e88947 */ /* 0x004fea0003800000 */
.L_x_178:
[----:B------:R-:W2:Y:S02]  /*4ff0*/  SYNCS.PHASECHK.TRANS64.TRYWAIT P0, [UR21+0x70], R3 ;  /* 0x00007003ff0075a7 */ /* 0x000ea40008001115 */
[----:B--2---:R-:W-:Y:S05]  /*5000*/  @!P0 BRA `(.L_x_88) ;  /* 0x0000004c00f88947 */ /* 0x004fea0003800000 */
.L_x_180:
[----:B-1----:R-:W-:-:S07]  /*5010*/  MOV R0, UR21 ;  /* 0x0000001500007c02 */ /* 0x002fce0008000f00 */
.L_x_89:
[----:B-1----:R-:W-:-:S04]  /*5020*/  SHF.L.U32 R3, R11, 0x1f, RZ ;  /* 0x0000001f0b037819 */ /* 0x002fc800000006ff */
[----:B------:R1:W2:Y:S03]  /*5030*/  SYNCS.PHASECHK.TRANS64.TRYWAIT P0, [R0+URZ+0x78], R3 ;  /* 0x00007803000075a7 */ /* 0x0002a600080011ff */
[----:B--2---:R-:W-:Y:S05]  /*5040*/  @!P0 NANOSLEEP.SYNCS 0x989680 ;  /* 0x009896800000895d */ /* 0x004fea0003900000 */
[----:B------:R-:W2:Y:S02]  /*5050*/  @!P0 SYNCS.PHASECHK.TRANS64 P0, [R0+URZ+0x78], R3 ;  /* 0x00007803000085a7 */ /* 0x000ea400080010ff */
[----:B--23--:R-:W-:Y:S05]  /*5060*/  @P0 EXIT ;  /* 0x000000000000094d */ /* 0x00cfea0003800000 */
[----:B------:R-:W-:Y:S05]  /*5070*/  BRA `(.L_x_89) ;  /* 0xfffffffc00e87947 */ /* 0x000fea000383ffff */
.L_x_74:
[----:B------:R-:W-:-:S06]  /*5080*/  UISETP.GE.AND UP0, UPT, UR18, 0x4, UPT ;  /* 0x000000041200788c */ /* 0x000fcc000bf06270 */
[----:B------:R-:W-:-:S13]  /*5090*/  PLOP3.LUT P0, PT, PT, PT, UP0, 0x80, 0x8 ;  /* 0x000000000008781c */ /* 0x000fda0003f0f008 */
[----:B-1----:R-:W-:Y:S05]  /*50a0*/  @!P0 EXIT ;  /* 0x000000000000894d */ /* 0x002fea0003800000 */
[----:B------:R-:W1:Y:S08]  /*50b0*/  S2UR UR4, SR_CgaCtaId ;  /* 0x00000000000479c3 */ /* 0x000e700000008800 */
[----:B------:R-:W-:Y:S01]  /*50c0*/  BAR.SYNC.DEFER_BLOCKING 0x6, 0xa0 ;  /* 0x0182800000007b1d */ /* 0x000fe20000010000 */
[C---:B------:R-:W-:Y:S01]  /*50d0*/  IMAD.SHL.U32 R5, R94.reuse, 0x40, RZ ;  /* 0x000000405e057824 */ /* 0x040fe200078e00ff */
[C---:B------:R-:W-:Y:S01]  /*50e0*/  R2P PR, R94.reuse, 0x6 ;  /* 0x000000065e007804 */ /* 0x040fe20000000000 */
[C---:B------:R-:W-:Y:S01]  /*50f0*/  IMAD.SHL.U32 R2, R94.reuse, 0x8, RZ ;  /* 0x000000085e027824 */ /* 0x040fe200078e00ff */
[----:B------:R-:W-:Y:S01]  /*5100*/  CS2R R88, SRZ ;  /* 0x0000000000587805 */ /* 0x000fe2000001ff00 */
[----:B------:R-:W-:Y:S01]  /*5110*/  IMAD.U32 R37, R94, 0x10000, RZ ;  /* 0x000100005e257824 */ /* 0x000fe200078e00ff */
[----:B------:R-:W-:-:S02]  /*5120*/  UMOV UR44, 0x400 ;  /* 0x00000400002c7882 */ /* 0x000fc40000000000 */
[----:B------:R-:W2:Y:S01]  /*5130*/  LDC.64 R78, c[0x0][0x8b0] ;  /* 0x00022c00ff4e7b82 */ /* 0x000ea20000000a00 */
[C---:B------:R-:W-:Y:S01]  /*5140*/  LOP3.LUT R3, R5.reuse, 0x1c0, RZ, 0xc0, !PT ;  /* 0x000001c005037812 */ /* 0x040fe200078ec0ff */
[----:B------:R-:W-:Y:S01]  /*5150*/  IMAD.SHL.U32 R80, R94, 0x20, RZ ;  /* 0x000000205e507824 */ /* 0x000fe200078e00ff */
[----:B------:R-:W-:Y:S01]  /*5160*/  LOP3.LUT R5, R5, 0x200, RZ, 0xc0, !PT ;  /* 0x0000020005057812 */ /* 0x000fe200078ec0ff */
[----:B------:R-:W-:Y:S01]  /*5170*/  IMAD.MOV.U32 R92, RZ, RZ, 0x20 ;  /* 0x00000020ff5c7424 */ /* 0x000fe200078e00ff */
[----:B------:R-:W-:Y:S01]  /*5180*/  LOP3.LUT R2, R3, 0x38, R2, 0xf8, !PT ;  /* 0x0000003803027812 */ /* 0x000fe200078ef802 */
[----:B------:R-:W-:Y:S01]  /*5190*/  IMAD.MOV.U32 R91, RZ, RZ, 0x1 ;  /* 0x00000001ff5b7424 */ /* 0x000fe200078e00ff */
[----:B------:R-:W-:Y:S01]  /*51a0*/  SHF.R.U32.HI R3, RZ, 0x1, R94 ;  /* 0x00000001ff037819 */ /* 0x000fe2000001165e */
[----:B------:R-:W3:Y:S01]  /*51b0*/  LDC.64 R76, c[0x0][0x8a8] ;  /* 0x00022a00ff4c7b82 */ /* 0x000ee20000000a00 */
[----:B------:R-:W-:Y:S01]  /*51c0*/  LOP3.LUT R37, R37, 0x600000, RZ, 0xc0, !PT ;  /* 0x0060000025257812 */ /* 0x000fe200078ec0ff */
[----:B------:R-:W-:Y:S01]  /*51d0*/  IMAD.MOV.U32 R36, RZ, RZ, RZ ;  /* 0x000000ffff247224 */ /* 0x000fe200078e00ff */
[----:B------:R-:W-:Y:S01]  /*51e0*/  LOP3.LUT R80, R5, 0xc00, R80, 0xf8, !PT ;  /* 0x00000c0005507812 */ /* 0x000fe200078ef850 */
[----:B------:R-:W-:Y:S01]  /*51f0*/  IMAD.MOV.U32 R90, RZ, RZ, RZ ;  /* 0x000000ffff5a7224 */ /* 0x000fe200078e00ff */
[----:B------:R-:W-:Y:S01]  /*5200*/  LOP3.LUT R3, R2, 0x8, R3, 0x78, !PT ;  /* 0x0000000802037812 */ /* 0x000fe200078e7803 */
[----:B------:R-:W4:Y:S01]  /*5210*/  LDCU UR59, c[0x0][0x370] ;  /* 0x00006e00ff3b77ac */ /* 0x000f220008000800 */
[----:B------:R-:W-:-:S02]  /*5220*/  SEL R93, R92, 0xffffffe0, !P2 ;  /* 0xffffffe05c5d7807 */ /* 0x000fc40005000000 */
[----:B------:R-:W-:Y:S01]  /*5230*/  LOP3.LUT R80, R80, R3, RZ, 0xfc, !PT ;  /* 0x0000000350507212 */ /* 0x000fe200078efcff */
[----:B-1----:R-:W-:Y:S01]  /*5240*/  ULEA UR44, UR4, UR44, 0x18 ;  /* 0x0000002c042c7291 */ /* 0x002fe2000f8ec0ff */
[----:B------:R-:W-:Y:S01]  /*5250*/  LOP3.LUT R94, R94, 0x60, RZ, 0xc0, !PT ;  /* 0x000000605e5e7812 */ /* 0x000fe200078ec0ff */
[----:B------:R-:W1:Y:S01]  /*5260*/  LDCU UR43, c[0x0][0xb0c] ;  /* 0x00016180ff2b77ac */ /* 0x000e620008000800 */
[----:B------:R-:W-:Y:S01]  /*5270*/  SEL R92, R92, 0xffffffe0, !P1 ;  /* 0xffffffe05c5c7807 */ /* 0x000fe20004800000 */
[----:B------:R-:W-:Y:S01]  /*5280*/  UIADD3 UR4, UPT, UPT, UR44, 0x400, URZ ;  /* 0x000004002c047890 */ /* 0x000fe2000fffe0ff */
[----:B------:R-:W1:Y:S04]  /*5290*/  LDCU UR39, c[0x0][0xb30] ;  /* 0x00016600ff2777ac */ /* 0x000e680008000800 */
[----:B------:R-:W4:Y:S01]  /*52a0*/  LDS R0, [UR44+0x140] ;  /* 0x0001402cff007984 */ /* 0x000f220008000800 */
[----:B------:R-:W-:Y:S01]  /*52b0*/  IMAD.U32 R86, RZ, RZ, UR4 ;  /* 0x00000004ff567e24 */ /* 0x000fe2000f8e00ff */
[----:B------:R-:W1:Y:S01]  /*52c0*/  LDCU.64 UR56, c[0x0][0x888] ;  /* 0x00011100ff3877ac */ /* 0x000e620008000a00 */
[----:B------:R-:W1:Y:S01]  /*52d0*/  LDCU.64 UR40, c[0x0][0xb28] ;  /* 0x00016500ff2877ac */ /* 0x000e620008000a00 */
[----:B------:R-:W1:Y:S01]  /*52e0*/  LDCU.64 UR62, c[0x0][0x890] ;  /* 0x00011200ff3e77ac */ /* 0x000e620008000a00 */
[----:B------:R-:W1:Y:S01]  /*52f0*/  LDCU.128 UR52, c[0x0][0xb10] ;  /* 0x00016200ff3477ac */ /* 0x000e620008000c00 */
[----:B------:R-:W1:Y:S01]  /*5300*/  LDCU UR58, c[0x0][0x374] ;  /* 0x00006e80ff3a77ac */ /* 0x000e620008000800 */
[----:B------:R-:W-:Y:S01]  /*5310*/  UMOV UR47, URZ ;  /* 0x000000ff002f7c82 */ /* 0x000fe20008000000 */
[----:B------:R-:W-:Y:S01]  /*5320*/  UMOV UR46, URZ ;  /* 0x000000ff002e7c82 */ /* 0x000fe20008000000 */
[----:B-1234-:R-:W-:-:S07]  /*5330*/  IMAD.IADD R37, R0, 0x1, R37 ;  /* 0x0000000100257824 */ /* 0x01efce00078e0225 */
.L_x_133:
[C---:B------:R-:W-:Y:S02]  /*5340*/  LEA R3, R88.reuse, UR44, 0x3 ;  /* 0x0000002c58037c11 */ /* 0x040fe4000f8e18ff */
[----:B------:R-:W-:Y:S02]  /*5350*/  SHF.L.U32 R0, R89, 0x1f, RZ ;  /* 0x0000001f59007819 */ /* 0x000fe400000006ff */
[----:B------:R-:W-:Y:S02]  /*5360*/  LEA R5, R88, UR44, 0x4 ;  /* 0x0000002c58057c11 */ /* 0x000fe4000f8e20ff */
[----:B-1----:R-:W1:Y:S02]  /*5370*/  SYNCS.PHASECHK.TRANS64.TRYWAIT P0, [R3+URZ+0x90], R0 ;  /* 0x00009000030075a7 */ /* 0x002e6400080011ff */
[----:B-1----:R-:W-:Y:S05]  /*5380*/  @!P0 BRA `(.L_x_90) ;  /* 0x0000004c00308947 */ /* 0x002fea0003800000 */
.L_x_181:
[----:B------:R-:W2:Y:S01]  /*5390*/  LDS.128 R4, [R5+0x120] ;  /* 0x0001200005047984 */ /* 0x000ea20000000c00 */
[----:B------:R-:W-:Y:S01]  /*53a0*/  UISETP.GE.AND UP0, UPT, UR42, 0x1, UPT ;  /* 0x000000012a00788c */ /* 0x000fe2000bf06270 */
[----:B------:R-:W-:Y:S01]  /*53b0*/  @!PT LDS RZ, [RZ] ;  /* 0x00000000fffff984 */ /* 0x000fe20000000800 */
[----:B------:R-:W-:Y:S01]  /*53c0*/  @!PT LDS RZ, [RZ] ;  /* 0x00000000fffff984 */ /* 0x000fe20000000800 */
[----:B------:R-:W-:Y:S01]  /*53d0*/  @!PT LDS RZ, [RZ] ;  /* 0x00000000fffff984 */ /* 0x000fe20000000800 */
[----:B------:R-:W-:Y:S01]  /*53e0*/  @!PT LDS RZ, [RZ] ;  /* 0x00000000fffff984 */ /* 0x000fe20000000800 */
[----:B------:R3:W-:Y:S06]  /*53f0*/  MEMBAR.ALL.CTA ;  /* 0x0000000000007992 */ /* 0x0007ec0000008000 */
[----:B---3--:R-:W3:Y:S01]  /*5400*/  FENCE.VIEW.ASYNC.S ;  /* 0x00000000000073c6 */ /* 0x008ee20000000000 */
[----:B--2---:R-:W-:Y:S11]  /*5410*/  LOP3.LUT P0, RZ, R6, 0x1, RZ, 0xc0, !PT ;  /* 0x0000000106ff7812 */ /* 0x004ff6000780c0ff */
[----:B------:R-:W-:Y:S02]  /*5420*/  @!UPT UIADD3 URZ, UPT, UPT, URZ, URZ, URZ ;  /* 0x000000fffffff290 */ /* 0x000fe4000fffe0ff */
[----:B---3--:R-:W-:Y:S01]  /*5430*/  VOTEU.ANY UP1, P0 ;  /* 0x0000000000ff7886 */ /* 0x008fe20000020100 */
[----:B------:R-:W-:Y:S01]  /*5440*/  PLOP3.LUT P0, PT, PT, PT, UP1, 0x80, 0x8 ;  /* 0x000000000008781c */ /* 0x000fe20003f0f018 */
[----:B------:R-:W-:Y:S11]  /*5450*/  UP2UR UR61, UPR, URZ, 0x2 ;  /* 0x00000002ff3d7883 */ /* 0x000ff60008000000 */
[----:B------:R-:W-:Y:S01]  /*5460*/  @!UPT UIADD3 URZ, UPT, UPT, URZ, URZ, URZ ;  /* 0x000000fffffff290 */ /* 0x000fe2000fffe0ff */
[----:B-1----:R-:W-:Y:S02]  /*5470*/  @P0 SHF.R.U32.HI R0, RZ, 0x10, R5 ;  /* 0x00000010ff000819 */ /* 0x002fe40000011605 */
        /* <DEDUP_REMOVED lines=12> */
[----:B------:R-:W2:Y:S01]  /*5540*/  LDCU UR12, c[0x0][0xb20] ;  /* 0x00016400ff0c77ac */ /* 0x000ea20008000800 */
[----:B------:R-:W-:Y:S02]  /*5550*/  UIMAD.WIDE.U32 UR4, UR58, UR55, URZ ;  /* 0x000000373a0472a5 */ /* 0x000fe4000f8e00ff */
[----:B------:R-:W-:Y:S02]  /*5560*/  UIMAD.WIDE.U32 UR6, UR59, UR52, URZ ;  /* 0x000000343b0672a5 */ /* 0x000fe4000f8e00ff */
[----:B------:R-:W-:Y:S02]  /*5570*/  UISETP.NE.AND UP0, UPT, UR54, 0x1, UPT ;  /* 0x000000013600788c */ /* 0x000fe4000bf05270 */
[----:B------:R-:W-:Y:S02]  /*5580*/  UIMAD.WIDE.U32 UR8, UR37, UR55, URZ ;  /* 0x00000037250872a5 */ /* 0x000fe4000f8e00ff */
[----:B------:R-:W-:Y:S02]  /*5590*/  UIMAD.WIDE.U32 UR10, UR38, UR52, URZ ;  /* 0x00000034260a72a5 */ /* 0x000fe4000f8e00ff */
[----:B------:R-:W-:Y:S02]  /*55a0*/  UISETP.NE.AND UP1, UPT, UR43, 0x1, UPT ;  /* 0x000000012b00788c */ /* 0x000fe4000bf25270 */
[----:B------:R-:W-:Y:S01]  /*55b0*/  UISETP.NE.AND UP2, UPT, UR42, 0x1, UPT ;  /* 0x000000012a00788c */ /* 0x000fe2000bf45270 */
[----:B------:R-:W-:Y:S02]  /*55c0*/  UMOV UR4, UR5 ;  /* 0x0000000500047c82 */ /* 0x000fe40008000000 */
[----:B--2---:R-:W-:Y:S03]  /*55d0*/  USHF.R.U32.HI UR5, URZ, UR12, UR4 ;  /* 0x0000000cff057299 */ /* 0x004fe60008011604 */
[----:B------:R-:W-:Y:S02]  /*55e0*/  UMOV UR4, UR7 ;  /* 0x0000000700047c82 */ /* 0x000fe40008000000 */
[----:B------:R-:W-:Y:S02]  /*55f0*/  USHF.R.U32.HI UR7, URZ, UR53, UR4 ;  /* 0x00000035ff077299 */ /* 0x000fe40008011604 */
[----:B------:R-:W-:Y:S02]  /*5600*/  USEL UR4, UR58, UR5, !UP0 ;  /* 0x000000053a047287 */ /* 0x000fe4000c000000 */
[----:B------:R-:W-:Y:S01]  /*5610*/  USEL UR7, UR59, UR7, !UP1 ;  /* 0x000000073b077287 */ /* 0x000fe2000c800000 */
[----:B------:R-:W-:Y:S01]  /*5620*/  UMOV UR5, UR9 ;  /* 0x0000000900057c82 */ /* 0x000fe20008000000 */
[----:B------:R-:W-:Y:S02]  /*5630*/  UIMAD.WIDE.U32 UR8, UR4, UR40, URZ ;  /* 0x00000028040872a5 */ /* 0x000fe4000f8e00ff */
[----:B------:R-:W-:Y:S03]  /*5640*/  USHF.R.U32.HI UR6, URZ, UR12, UR5 ;  /* 0x0000000cff067299 */ /* 0x000fe60008011605 */
[----:B------:R-:W-:Y:S01]  /*5650*/  UMOV UR5, UR11 ;  /* 0x0000000b00057c82 */ /* 0x000fe20008000000 */
[----:B------:R-:W-:Y:S02]  /*5660*/  UIMAD.WIDE.U32 UR10, UR7, UR40, URZ ;  /* 0x00000028070a72a5 */ /* 0x000fe4000f8e00ff */
[----:B------:R-:W-:Y:S02]  /*5670*/  USHF.R.U32.HI UR12, URZ, UR53, UR5 ;  /* 0x00000035ff0c7299 */ /* 0x000fe40008011605 */
[----:B------:R-:W-:Y:S01]  /*5680*/  USEL UR6, UR37, UR6, !UP0 ;  /* 0x0000000625067287 */ /* 0x000fe2000c000000 */
[----:B------:R-:W-:Y:S02]  /*5690*/  UMOV UR5, UR9 ;  /* 0x0000000900057c82 */ /* 0x000fe40008000000 */
[----:B------:R-:W-:Y:S01]  /*56a0*/  UMOV UR10, UR11 ;  /* 0x0000000b000a7c82 */ /* 0x000fe20008000000 */
[----:B------:R-:W-:Y:S02]  /*56b0*/  @UP2 USHF.R.U32.HI UR4, URZ, UR41, UR5 ;  /* 0x00000029ff042299 */ /* 0x000fe40008011605 */
[----:B------:R-:W-:Y:S02]  /*56c0*/  @UP2 USHF.R.U32.HI UR7, URZ, UR41, UR10 ;  /* 0x00000029ff072299 */ /* 0x000fe4000801160a */
[----:B------:R-:W-:Y:S02]  /*56d0*/  UIMAD UR4, UR42, UR4, URZ ;  /* 0x000000042a0472a4 */ /* 0x000fe4000f8e02ff */
[----:B------:R-:W-:Y:S02]  /*56e0*/  UIMAD.WIDE.U32 UR10, UR6, UR40, URZ ;  /* 0x00000028060a72a5 */ /* 0x000fe4000f8e00ff */
[----:B------:R-:W-:Y:S02]  /*56f0*/  USEL UR5, UR38, UR12, !UP1 ;  /* 0x0000000c26057287 */ /* 0x000fe4000c800000 */
[----:B------:R-:W-:Y:S02]  /*5700*/  UIMAD UR8, UR42, UR7, URZ ;  /* 0x000000072a0872a4 */ /* 0x000fe4000f8e02ff */
[----:B------:R-:W-:Y:S03]  /*5710*/  UISETP.GE.AND UP0, UPT, UR6, UR4, UPT ;  /* 0x000000040600728c */ /* 0x000fe6000bf06270 */
[----:B------:R-:W-:Y:S01]  /*5720*/  UMOV UR4, UR11 ;  /* 0x0000000b00047c82 */ /* 0x000fe20008000000 */
[----:B------:R-:W-:Y:S02]  /*5730*/  UISETP.GE.OR UP0, UPT, UR5, UR8, UP0 ;  /* 0x000000080500728c */ /* 0x000fe40008706670 */
[----:B------:R-:W-:Y:S02]  /*5740*/  USHF.R.U32.HI UR4, URZ, UR41, UR4 ;  /* 0x00000029ff047299 */ /* 0x000fe40008011604 */
[----:B------:R-:W-:Y:S02]  /*5750*/  UIMAD.WIDE.U32 UR8, UR5, UR40, URZ ;  /* 0x00000028050872a5 */ /* 0x000fe4000f8e00ff */
[----:B------:R-:W-:Y:S02]  /*5760*/  USEL UR11, UR6, UR4, !UP2 ;  /* 0x00000004060b7287 */ /* 0x000fe4000d000000 */
[----:B------:R-:W-:Y:S02]  /*5770*/  UIADD3 UR8, UPT, UPT, -UR5, URZ, URZ ;  /* 0x000000ff05087290 */ /* 0x000fe4000fffe1ff */
[----:B------:R-:W-:Y:S01]  /*5780*/  UIADD3 UR10, UPT, UPT, -UR11, URZ, URZ ;  /* 0x000000ff0b0a7290 */ /* 0x000fe2000fffe1ff */
[----:B------:R-:W-:Y:S01]  /*5790*/  @!UP0 UMOV UR4, UR9 ;  /* 0x0000000900048c82 */ /* 0x000fe20008000000 */
[----:B------:R-:W-:Y:S02]  /*57a0*/  UIADD3 UR9, UPT, UPT, -UR6, URZ, URZ ;  /* 0x000000ff06097290 */ /* 0x000fe4000fffe1ff */
[----:B------:R-:W-:Y:S02]  /*57b0*/  @!UP0 USHF.R.U32.HI UR4, URZ, UR41, UR4 ;  /* 0x00000029ff048299 */ /* 0x000fe40008011604 */
[----:B------:R-:W-:Y:S02]  /*57c0*/  UIMAD UR10, UR42, UR10, UR6 ;  /* 0x0000000a2a0a72a4 */ /* 0x000fe4000f8e0206 */
[----:B------:R-:W-:Y:S04]  /*57d0*/  @!UP0 USEL UR4, UR5, UR4, !UP2 ;  /* 0x0000000405048287 */ /* 0x000fe8000d000000 */
[----:B------:R-:W-:Y:S02]  /*57e0*/  @!UP0 UIMAD UR10, UR7, UR10, UR4 ;  /* 0x0000000a070a82a4 */ /* 0x000fe4000f8e0204 */
[----:B------:R-:W-:Y:S02]  /*57f0*/  @!UP0 UIADD3 UR11, UPT, UPT, UR11, -UR4, URZ ;  /* 0x800000040b0b8290 */ /* 0x000fe4000fffe0ff */
[----:B------:R-:W-:Y:S02]  /*5800*/  UIMAD UR7, UR43, UR8, UR38 ;  /* 0x000000082b0772a4 */ /* 0x000fe4000f8e0226 */
[----:B------:R-:W-:Y:S02]  /*5810*/  @!UP0 UIMAD UR6, UR11, UR42, UR5 ;  /* 0x0000002a0b0682a4 */ /* 0x000fe4000f8e0205 */
[----:B------:R-:W-:Y:S01]  /*5820*/  UIMAD UR4, UR54, UR9, UR37 ;  /* 0x00000009360472a4 */ /* 0x000fe2000f8e0225 */
[----:B------:R-:W-:Y:S02]  /*5830*/  @!UP0 UMOV UR5, UR10 ;  /* 0x0000000a00058c82 */ /* 0x000fe40008000000 */
[----:B------:R-:W-:Y:S02]  /*5840*/  UIMAD UR38, UR5, UR43, UR7 ;  /* 0x0000002b052672a4 */ /* 0x000fe4000f8e0207 */
[----:B------:R-:W-:Y:S11]  /*5850*/  UIMAD UR37, UR6, UR54, UR4 ;  /* 0x00000036062572a4 */ /* 0x000ff6000f8e0204 */
[----:B------:R-:W-:Y:S01]  /*5860*/  @!UPT UIADD3 URZ, UPT, UPT, URZ, URZ, URZ ;  /* 0x000000fffffff290 */ /* 0x000fe2000fffe0ff */
.L_x_91:
[----:B------:R-:W-:Y:S01]  /*5870*/  UISETP.NE.AND UP0, UPT, UR39, 0x1, UPT ;  /* 0x000000012700788c */ /* 0x000fe2000bf05270 */
[----:B------:R-:W-:Y:S01]  /*5880*/  LOP3.LUT P0, RZ, R86, 0x3f0, RZ, 0xc0, !PT ;  /* 0x000003f056ff7812 */ /* 0x000fe2000780c0ff */
[----:B------:R-:W-:Y:S01]  /*5890*/  USHF.L.U32 UR50, UR30, 0x6, URZ ;  /* 0x000000061e327899 */ /* 0x000fe200080006ff */
[----:B------:R-:W-:Y:S01]  /*58a0*/  BSSY.RECONVERGENT B6, `(.L_x_92) ;  /* 0x0000034000067945 */ /* 0x000fe20003800200 */
[----:B------:R-:W-:Y:S01]  /*58b0*/  USHF.L.U32 UR49, UR31, 0x8, URZ ;  /* 0x000000081f317899 */ /* 0x000fe200080006ff */
[----:B------:R-:W-:Y:S06]  /*58c0*/  IADD3 R88, PT, PT, R88, 0x1, RZ ;  /* 0x0000000158587810 */ /* 0x000fec0007ffe0ff */
[----:B------:R-:W2:Y:S01]  /*58d0*/  @!UP0 LDCU.128 UR12, c[0x0][0xb10] ;  /* 0x00016200ff0c87ac */ /* 0x000ea20008000c00 */
[----:B------:R-:W3:Y:S01]  /*58e0*/  @!UP0 LDCU UR5, c[0x0][0xb0c] ;  /* 0x00016180ff0587ac */ /* 0x000ee20008000800 */
[----:B------:R-:W4:Y:S01]  /*58f0*/  @!UP0 LDCU UR10, c[0x0][0xb20] ;  /* 0x00016400ff0a87ac */ /* 0x000f220008000800 */
[----:B--2---:R-:W-:Y:S02]  /*5900*/  UIMAD.WIDE.U32 UR8, UR38, UR12, URZ ;  /* 0x0000000c260872a5 */ /* 0x004fe4000f8e00ff */
[----:B------:R-:W-:Y:S02]  /*5910*/  UIMAD.WIDE.U32 UR6, UR37, UR15, URZ ;  /* 0x0000000f250672a5 */ /* 0x000fe4000f8e00ff */
[----:B------:R-:W-:Y:S03]  /*5920*/  @!UP0 UISETP.NE.AND UP1, UPT, UR14, 0x1, UPT ;  /* 0x000000010e00888c */ /* 0x000fe6000bf25270 */
[----:B------:R-:W-:Y:S01]  /*5930*/  @!UP0 UMOV UR4, UR9 ;  /* 0x0000000900048c82 */ /* 0x000fe20008000000 */
[----:B---3--:R-:W-:Y:S02]  /*5940*/  @!UP0 UISETP.NE.AND UP2, UPT, UR5, 0x1, UPT ;  /* 0x000000010500888c */ /* 0x008fe4000bf45270 */
[----:B------:R-:W-:Y:S01]  /*5950*/  @!UP0 USHF.R.U32.HI UR4, URZ, UR13, UR4 ;  /* 0x0000000dff048299 */ /* 0x000fe20008011604 */
[----:B------:R-:W-:Y:S02]  /*5960*/  @!UP0 UMOV UR6, UR7 ;  /* 0x0000000700068c82 */ /* 0x000fe40008000000 */
[----:B----4-:R-:W-:Y:S02]  /*5970*/  @!UP0 USHF.R.U32.HI UR6, URZ, UR10, UR6 ;  /* 0x0000000aff068299 */ /* 0x010fe40008011606 */
[----:B------:R-:W-:Y:S02]  /*5980*/  @!UP0 USEL UR7, UR38, UR4, !UP2 ;  /* 0x0000000426078287 */ /* 0x000fe4000d000000 */
[----:B------:R-:W-:Y:S04]  /*5990*/  @!UP0 USEL UR6, UR37, UR6, !UP1 ;  /* 0x0000000625068287 */ /* 0x000fe8000c800000 */
[----:B------:R-:W-:Y:S02]  /*59a0*/  @!UP0 UIADD3 UR4, UPT, UPT, -UR7, UR6, URZ ;  /* 0x0000000607048290 */ /* 0x000fe4000fffe1ff */
[----:B------:R-:W-:Y:S02]  /*59b0*/  @!UP0 UIADD3 UR6, UPT, UPT, UR7, -UR6, URZ ;  /* 0x8000000607068290 */ /* 0x000fe4000fffe0ff */
[----:B------:R-:W-:Y:S02]  /*59c0*/  @!UP0 UIMAD UR38, UR4, UR5, UR38 ;  /* 0x00000005042682a4 */ /* 0x000fe4000f8e0226 */
[----:B------:R-:W-:Y:S01]  /*59d0*/  @!UP0 UIMAD UR37, UR6, UR14, UR37 ;  /* 0x0000000e062582a4 */ /* 0x000fe2000f8e0225 */
[----:B------:R-:W-:Y:S11]  /*59e0*/  @!P0 BRA `(.L_x_93) ;  /* 0x00000000007c8947 */ /* 0x000ff60003800000 */
[----:B------:R-:W2:Y:S01]  /*59f0*/  LDCU.64 UR8, c[0x4][0x80] ;  /* 0x01001000ff0877ac */ /* 0x000ea20008000a00 */
[----:B------:R-:W-:Y:S01]  /*5a00*/  MOV R2, 0x0 ;  /* 0x0000000000027802 */ /* 0x000fe20000000f00 */
[----:B------:R-:W-:Y:S02]  /*5a10*/  HFMA2 R12, -RZ, RZ, 0, 5.9604644775390625e-08 ;  /* 0x00000001ff0c7431 */ /* 0x000fe400000001ff */
[----:B------:R-:W-:Y:S01]  /*5a20*/  IMAD.MOV.U32 R8, RZ, RZ, 0x70 ;  /* 0x00000070ff087424 */ /* 0x000fe200078e00ff */
[----:B------:R3:W4:Y:S01]  /*5a30*/  LDC.64 R14, c[0x4][R2] ;  /* 0x01000000020e7b82 */ /* 0x0007220000000a00 */
[----:B------:R-:W1:Y:S01]  /*5a40*/  LDCU.64 UR6, c[0x4][0x88] ;  /* 0x01001100ff0677ac */ /* 0x000e620008000a00 */
[----:B------:R-:W-:Y:S01]  /*5a50*/  IMAD.MOV.U32 R13, RZ, RZ, RZ ;  /* 0x000000ffff0d7224 */ /* 0x000fe200078e00ff */
[----:B------:R-:W1:Y:S01]  /*5a60*/  LDCU.64 UR4, c[0x4][0x8] ;  /* 0x01000100ff0477ac */ /* 0x000e620008000a00 */
[----:B--2---:R-:W-:Y:S01]  /*5a70*/  MOV R5, UR9 ;  /* 0x0000000900057c02 */ /* 0x004fe20008000f00 */
[----:B------:R-:W-:Y:S01]  /*5a80*/  IMAD.U32 R4, RZ, RZ, UR8 ;  /* 0x00000008ff047e24 */ /* 0x000fe2000f8e00ff */
[----:B-1----:R-:W-:Y:S01]  /*5a90*/  MOV R7, UR7 ;  /* 0x0000000700077c02 */ /* 0x002fe20008000f00 */
[----:B------:R-:W-:Y:S01]  /*5aa0*/  IMAD.U32 R6, RZ, RZ, UR6 ;  /* 0x00000006ff067e24 */ /* 0x000fe2000f8e00ff */
[----:B------:R-:W-:Y:S01]  /*5ab0*/  MOV R11, UR5 ;  /* 0x00000005000b7c02 */ /* 0x000fe20008000f00 */
[----:B------:R-:W-:Y:S02]  /*5ac0*/  IMAD.U32 R10, RZ, RZ, UR4 ;  /* 0x00000004ff0a7e24 */ /* 0x000fe4000f8e00ff */
[----:B------:R-:W-:Y:S07]  /*5ad0*/  LEPC R20, `(.L_x_94) ;  /* 0x000000001014794e */ /* 0x000fee0000000000 */
[----:B---345:R-:W-:Y:S05]  /*5ae0*/  CALL.ABS.NOINC R14 ;  /* 0x000000000e007343 */ /* 0x038fea0003c00000 */
.L_x_94:
[----:B------:R-:W1:Y:S01]  /*5af0*/  LDCU.64 UR8, c[0x4][0x80] ;  /* 0x01001000ff0877ac */ /* 0x000e620008000a00 */
[----:B------:R-:W2:Y:S01]  /*5b00*/  LDC.64 R2, c[0x4][R2] ;  /* 0x0100000002027b82 */ /* 0x000ea20000000a00 */
[----:B------:R-:W-:Y:S02]  /*5b10*/  HFMA2 R12, -RZ, RZ, 0, 5.9604644775390625e-08 ;  /* 0x00000001ff0c7431 */ /* 0x000fe400000001ff */
[----:B------:R-:W-:Y:S02]  /*5b20*/  IMAD.MOV.U32 R8, RZ, RZ, 0x70 ;  /* 0x00000070ff087424 */ /* 0x000fe400078e00ff */
[----:B------:R-:W-:Y:S01]  /*5b30*/  IMAD.MOV.U32 R13, RZ, RZ, RZ ;  /* 0x000000ffff0d7224 */ /* 0x000fe200078e00ff */
[----:B------:R-:W3:Y:S01]  /*5b40*/  LDCU.64 UR6, c[0x4][0x88] ;  /* 0x01001100ff0677ac */ /* 0x000ee20008000a00 */
[----:B------:R-:W4:Y:S01]  /*5b50*/  LDCU.64 UR4, c[0x4][0x8] ;  /* 0x01000100ff0477ac */ /* 0x000f220008000a00 */
[----:B-1----:R-:W-:Y:S02]  /*5b60*/  MOV R4, UR8 ;  /* 0x0000000800047c02 */ /* 0x002fe40008000f00 */
[----:B------:R-:W-:Y:S02]  /*5b70*/  MOV R5, UR9 ;  /* 0x0000000900057c02 */ /* 0x000fe40008000f00 */
[----:B---3--:R-:W-:Y:S01]  /*5b80*/  MOV R7, UR7 ;  /* 0x0000000700077c02 */ /* 0x008fe20008000f00 */
[----:B------:R-:W-:Y:S01]  /*5b90*/  IMAD.U32 R6, RZ, RZ, UR6 ;  /* 0x00000006ff067e24 */ /* 0x000fe2000f8e00ff */
[----:B----4-:R-:W-:Y:S01]  /*5ba0*/  MOV R11, UR5 ;  /* 0x00000005000b7c02 */ /* 0x010fe20008000f00 */
[----:B------:R-:W-:Y:S02]  /*5bb0*/  IMAD.U32 R10, RZ, RZ, UR4 ;  /* 0x00000004ff0a7e24 */ /* 0x000fe4000f8e00ff */
[----:B------:R-:W-:Y:S07]  /*5bc0*/  LEPC R20, `(.L_x_93) ;  /* 0x000000001014794e */ /* 0x000fee0000000000 */
[----:B--2---:R-:W-:Y:S05]  /*5bd0*/  CALL.ABS.NOINC R2 ;  /* 0x0000000002007343 */ /* 0x004fea0003c00000 */
.L_x_93:
[----:B------:R-:W-:Y:S05]  /*5be0*/  BSYNC.RECONVERGENT B6 ;  /* 0x0000000000067941 */ /* 0x000fea0003800200 */
.L_x_92:
[----:B------:R-:W-:Y:S01]  /*5bf0*/  R2UR UR4, R85 ;  /* 0x00000000550472ca */ /* 0x000fe200000e0000 */
[----:B------:R-:W-:Y:S01]  /*5c00*/  UISETP.NE.U32.AND UP0, UPT, UR62, URZ, UPT ;  /* 0x000000ff3e00728c */ /* 0x000fe2000bf05070 */
[----:B------:R-:W-:Y:S02]  /*5c10*/  ISETP.NE.U32.AND P4, PT, R78, RZ, PT ;  /* 0x000000ff4e00720c */ /* 0x000fe40003f85070 */
[----:B------:R-:W-:Y:S01]  /*5c20*/  ISETP.NE.U32.AND P2, PT, RZ, UR56, PT ;  /* 0x00000038ff007c0c */ /* 0x000fe2000bf45070 */
[----:B------:R-:W-:Y:S01]  /*5c30*/  UISETP.NE.AND.EX UP1, UPT, UR63, URZ, UPT, UP0 ;  /* 0x000000ff3f00728c */ /* 0x000fe2000bf25300 */
[----:B------:R-:W-:Y:S01]  /*5c40*/  ISETP.NE.AND.EX P4, PT, R79, RZ, PT, P4 ;  /* 0x000000ff4f00720c */ /* 0x000fe20003f85340 */
[----:B------:R-:W-:Y:S01]  /*5c50*/  UPLOP3.LUT UP0, UPT, UPT, UPT, UPT, 0x40, 0x4 ;  /* 0x000000000004789c */ /* 0x000fe20003f0e870 */
[----:B------:R-:W-:Y:S05]  /*5c60*/  ISETP.NE.AND.EX P2, PT, RZ, UR57, PT, P2 ;  /* 0x00000039ff007c0c */ /* 0x000fea000bf45320 */
[----:B------:R-:W-:Y:S06]  /*5c70*/  UISETP.NE.AND UP2, UPT, UR4, URZ, UPT ;  /* 0x000000ff0400728c */ /* 0x000fec000bf45270 */
[----:B------:R-:W-:Y:S05]  /*5c80*/  PLOP3.LUT P1, PT, PT, PT, UP2, 0x80, 0x8 ;  /* 0x000000000008781c */ /* 0x000fea0003f2f028 */
[----:B------:R-:W-:Y:S06]  /*5c90*/  @UP2 UPLOP3.LUT UP0, UPT, UPT, UPT, UP1, 0x80, 0x8 ;  /* 0x000000000008289c */ /* 0x000fec0003f0f010 */
[----:B------:R-:W-:Y:S01]  /*5ca0*/  PLOP3.LUT P0, PT, PT, PT, UP0, 0x80, 0x8 ;  /* 0x000000000008781c */ /* 0x000fe20003f0f008 */
[----:B------:R-:W-:Y:S01]  /*5cb0*/  @!UPT UIADD3 URZ, UPT, UPT, URZ, URZ, URZ ;  /* 0x000000fffffff290 */ /* 0x000fe2000fffe0ff */
[----:B------:R-:W-:Y:S11]  /*5cc0*/  BRA.U !UP1, `(.L_x_95) ;  /* 0x00000001093c7547 */ /* 0x000ff6000b800000 */
[----:B------:R-:W-:Y:S01]  /*5cd0*/  UISETP.NE.U32.AND UP0, UPT, UR56, URZ, UPT ;  /* 0x000000ff3800728c */ /* 0x000fe2000bf05070 */
[----:B-1----:R-:W-:Y:S01]  /*5ce0*/  HFMA2 R0, -RZ, RZ, 0, 5.9604644775390625e-08 ;  /* 0x00000001ff007431 */ /* 0x002fe200000001ff */
[----:B------:R-:W1:Y:S01]  /*5cf0*/  LDCU.64 UR8, c[0x0][0x358] ;  /* 0x00006b00ff0877ac */ /* 0x000e620008000a00 */
[----:B------:R-:W-:Y:S01]  /*5d00*/  IMAD.MOV.U32 R81, RZ, RZ, 0x1 ;  /* 0x00000001ff517424 */ /* 0x000fe200078e00ff */
[----:B------:R-:W-:Y:S06]  /*5d10*/  UISETP.NE.AND.EX UP0, UPT, UR57, URZ, UPT, UP0 ;  /* 0x000000ff3900728c */ /* 0x000fec000bf05300 */
        /* <DEDUP_REMOVED lines=9> */
[----:B--23--:R-:W-:Y:S02]  /*5db0*/  @!P3 IMAD.U32 R41, RZ, RZ, UR4 ;  /* 0x00000004ff29be24 */ /* 0x00cfe4000f8e00ff */
.L_x_95:
[----:B------:R-:W-:Y:S05]  /*5dc0*/  @!P4 BRA `(.L_x_96) ;  /* 0x000000000024c947 */ /* 0x000fea0003800000 */
[----:B------:R-:W-:Y:S01]  /*5dd0*/  ISETP.NE.U32.AND P3, PT, R76, RZ, PT ;  /* 0x000000ff4c00720c */ /* 0x000fe20003f65070 */
[----:B------:R-:W2:Y:S03]  /*5de0*/  LDCU.64 UR4, c[0x0][0x358] ;  /* 0x00006b00ff0477ac */ /* 0x000ea60008000a00 */
[----:B------:R-:W-:Y:S11]  /*5df0*/  ISETP.NE.AND.EX P3, PT, R77, RZ, PT, P3 ;  /* 0x000000ff4d00720c */ /* 0x000ff60003f65330 */
[----:B------:R-:W-:Y:S02]  /*5e00*/  @!UPT UIADD3 URZ, UPT, UPT, URZ, URZ, URZ ;  /* 0x000000fffffff290 */ /* 0x000fe4000fffe0ff */
[----:B------:R-:W3:Y:S01]  /*5e10*/  @P3 LDC.64 R2, c[0x0][0x8a8] ;  /* 0x00022a00ff023b82 */ /* 0x000ee20000000a00 */
[----:B-1----:R-:W-:Y:S04]  /*5e20*/  @P3 IMAD R0, R78, UR36, RZ ;  /* 0x000000244e003c24 */ /* 0x002fe8000f8e02ff */
[----:B---3--:R-:W-:Y:S05]  /*5e30*/  @P3 IMAD.WIDE R2, R0, 0x4, R2 ;  /* 0x0000000400023825 */ /* 0x008fea00078e0202 */
[----:B--2--5:R2:W5:Y:S02]  /*5e40*/  @P3 LDG.E R38, desc[UR4][R2.64] ;  /* 0x0000000402263981 */ /* 0x024564000c1e1900 */
[----:B--2---:R-:W3:Y:S02]  /*5e50*/  @!P3 LDC R38, c[0x0][0x8a0] ;  /* 0x00022800ff26bb82 */ /* 0x004ee40000000800 */
.L_x_96:
[----:B-----5:R-:W-:Y:S01]  /*5e60*/  FSETP.NEU.AND P3, PT, R41, RZ, PT ;  /* 0x000000ff2900720b */ /* 0x020fe20003f6d000 */
[----:B------:R-:W-:Y:S01]  /*5e70*/  IMAD.SHL.U32 R47, R80, 0x2, RZ ;  /* 0x00000002502f7824 */ /* 0x000fe200078e00ff */
[----:B------:R-:W-:Y:S01]  /*5e80*/  SEL R5, RZ, 0xffffffff, P2 ;  /* 0xffffffffff057807 */ /* 0x000fe20001000000 */
[----:B------:R-:W-:Y:S01]  /*5e90*/  BSSY B1, `(.L_x_97) ;  /* 0x0000044000017945 */ /* 0x000fe20003800000 */
[----:B------:R-:W-:Y:S01]  /*5ea0*/  @P1 LOP3.LUT P2, RZ, R81, 0xff, RZ, 0xc0, !PT ;  /* 0x000000ff51ff1812 */ /* 0x000fe2000784c0ff */
[----:B------:R-:W-:Y:S01]  /*5eb0*/  VIADD R97, R47, UR44 ;  /* 0x0000002c2f617c36 */ /* 0x000fe20008000000 */
[----:B------:R-:W-:Y:S01]  /*5ec0*/  @P1 SEL R2, RZ, 0xffffffff, P3 ;  /* 0xffffffffff021807 */ /* 0x000fe20001800000 */
[----:B------:R-:W-:Y:S01]  /*5ed0*/  IMAD.MOV.U32 R60, RZ, RZ, 0x1 ;  /* 0x00000001ff3c7424 */ /* 0x000fe200078e00ff */
[----:B------:R-:W-:Y:S01]  /*5ee0*/  LOP3.LUT R91, R91, 0x1, RZ, 0x3c, !PT ;  /* 0x000000015b5b7812 */ /* 0x000fe200078e3cff */
[----:B------:R-:W-:Y:S01]  /*5ef0*/  IMAD.MOV.U32 R46, RZ, RZ, RZ ;  /* 0x000000ffff2e7224 */ /* 0x000fe200078e00ff */
[----:B------:R-:W-:Y:S02]  /*5f00*/  @P0 SEL R2, R5, R2, !P2 ;  /* 0x0000000205020207 */ /* 0x000fe40005000000 */
[----:B------:R-:W-:Y:S02]  /*5f10*/  CS2R R74, SRZ ;  /* 0x00000000004a7805 */ /* 0x000fe4000001ff00 */
[----:B------:R-:W-:Y:S02]  /*5f20*/  LEA R98, R36, UR44, 0x3 ;  /* 0x0000002c24627c11 */ /* 0x000fe4000f8e18ff */
[----:B------:R-:W-:Y:S02]  /*5f30*/  CS2R R72, SRZ ;  /* 0x0000000000487805 */ /* 0x000fe4000001ff00 */
[----:B------:R-:W-:Y:S02]  /*5f40*/  @P1 LOP3.LUT R2, R2, 0x1, RZ, 0xc0, !PT ;  /* 0x0000000102021812 */ /* 0x000fe400078ec0ff */
[----:B------:R-:W-:Y:S02]  /*5f50*/  CS2R R66, SRZ ;  /* 0x0000000000427805 */ /* 0x000fe4000001ff00 */
[----:B------:R-:W-:Y:S02]  /*5f60*/  SHF.L.U32 R3, R90, 0x1f, RZ ;  /* 0x0000001f5a037819 */ /* 0x000fe400000006ff */
[----:B------:R-:W-:Y:S02]  /*5f70*/  CS2R R64, SRZ ;  /* 0x0000000000407805 */ /* 0x000fe4000001ff00 */
[----:B------:R-:W-:Y:S02]  /*5f80*/  ISETP.NE.U32.OR P6, PT, R2, 0x1, !P1 ;  /* 0x000000010200780c */ /* 0x000fe40004fc5470 */
[----:B------:R-:W-:Y:S02]  /*5f90*/  CS2R R58, SRZ ;  /* 0x00000000003a7805 */ /* 0x000fe4000001ff00 */
[----:B------:R-:W-:Y:S02]  /*5fa0*/  PLOP3.LUT P2, PT, PT, PT, UP1, 0x80, 0x8 ;  /* 0x000000000008781c */ /* 0x000fe40003f4f018 */
[----:B------:R-:W-:Y:S02]  /*5fb0*/  CS2R R56, SRZ ;  /* 0x0000000000387805 */ /* 0x000fe4000001ff00 */
[----:B------:R-:W-:Y:S02]  /*5fc0*/  LEA.HI R39, R36, R36, RZ, 0x1 ;  /* 0x0000002424277211 */ /* 0x000fe400078f08ff */
[----:B------:R-:W-:Y:S02]  /*5fd0*/  CS2R R50, SRZ ;  /* 0x0000000000327805 */ /* 0x000fe4000001ff00 */
[----:B------:R-:W-:Y:S02]  /*5fe0*/  LOP3.LUT P4, R87, R81, 0xff, RZ, 0xc0, !PT ;  /* 0x000000ff51577812 */ /* 0x000fe4000788c0ff */
[----:B------:R-:W-:Y:S02]  /*5ff0*/  CS2R R48, SRZ ;  /* 0x0000000000307805 */ /* 0x000fe4000001ff00 */
[----:B------:R-:W-:Y:S01]  /*6000*/  SEL R2, RZ, 0xffffffff, P3 ;  /* 0xffffffffff027807 */ /* 0x000fe20001800000 */
[C---:B-1----:R-:W-:Y:S01]  /*6010*/  IMAD.SHL.U32 R0, R39.reuse, 0x80, RZ ;  /* 0x0000008027007824 */ /* 0x042fe200078e00ff */
[----:B------:R-:W-:Y:S01]  /*6020*/  LOP3.LUT R39, R39, 0xffe, RZ, 0xc0, !PT ;  /* 0x00000ffe27277812 */ /* 0x000fe200078ec0ff */
[----:B------:R-:W-:Y:S01]  /*6030*/  VIADD R99, R97, 0x400 ;  /* 0x0000040061637836 */ /* 0x000fe20000000000 */
[----:B------:R-:W-:Y:S01]  /*6040*/  P2R R95, PR, RZ, 0x40 ;  /* 0x00000040ff5f7803 */ /* 0x000fe20000000000 */
[----:B------:R-:W-:Y:S01]  /*6050*/  IMAD.IADD R96, R92, 0x1, R97 ;  /* 0x000000015c607824 */ /* 0x000fe200078e0261 */
[----:B------:R-:W-:Y:S01]  /*6060*/  @P6 SHF.L.U32 R4, R91, 0x1f, RZ ;  /* 0x0000001f5b046819 */ /* 0x000fe200000006ff */
[----:B------:R-:W-:Y:S01]  /*6070*/  IMAD.IADD R39, R36, 0x1, -R39 ;  /* 0x0000000124277824 */ /* 0x000fe200078e0a27 */
[----:B------:R-:W-:Y:S02]  /*6080*/  @P2 SEL R2, R5, R2, !P4 ;  /* 0x0000000205022207 */ /* 0x000fe40006000000 */
[----:B------:R-:W1:Y:S01]  /*6090*/  @P6 SYNCS.PHASECHK.TRANS64.TRYWAIT P1, [UR44+0x40], R4 ;  /* 0x00004004ff0065a7 */ /* 0x000e62000802112c */
[----:B------:R-:W-:Y:S02]  /*60a0*/  LOP3.LUT R0, R0, 0xffffff00, RZ, 0xc0, !PT ;  /* 0xffffff0000007812 */ /* 0x000fe400078ec0ff */
[----:B------:R-:W-:Y:S03]  /*60b0*/  LOP3.LUT R2, R2, 0x1, RZ, 0xc0, !PT ;  /* 0x0000000102027812 */ /* 0x000fe600078ec0ff */
[----:B------:R-:W-:Y:S01]  /*60c0*/  IMAD.IADD R0, R37, 0x1, R0 ;  /* 0x0000000125007824 */ /* 0x000fe200078e0200 */
[----:B------:R-:W-:Y:S03]  /*60d0*/  ISETP.NE.U32.AND P5, PT, R2, 0x1, PT ;  /* 0x000000010200780c */ /* 0x000fe60003fa5070 */
[----:B------:R-:W-:Y:S01]  /*60e0*/  IMAD R39, R39, 0x100000, R0 ;  /* 0x0010000027277824 */ /* 0x000fe200078e0200 */
[----:B------:R-:W-:Y:S01]  /*60f0*/  P2R R61, PR, RZ, 0x20 ;  /* 0x00000020ff3d7803 */ /* 0x000fe20000000000 */
[----:B------:R2:W4:Y:S01]  /*6100*/  SYNCS.PHASECHK.TRANS64.TRYWAIT P0, [R98+URZ+0xb0], R3 ;  /* 0x0000b003620075a7 */ /* 0x00052200080011ff */
[----:B-1----:R-:W-:Y:S01]  /*6110*/  @P6 SEL R60, RZ, 0x1, !P1 ;  /* 0x00000001ff3c6807 */ /* 0x002fe20004800000 */
[----:B--2---:R-:W-:Y:S06]  /*6120*/  @!P6 BRA `(.L_x_98) ;  /* 0x000000000068e947 */ /* 0x004fec0003800000 */
[C---:B------:R-:W-:Y:S01]  /*6130*/  @P5 IMAD R5, R93.reuse, 0x2, R99 ;  /* 0x000000025d055824 */ /* 0x040fe200078e0263 */
[----:B------:R-:W-:Y:S01]  /*6140*/  ISETP.NE.AND P1, PT, R60, RZ, PT ;  /* 0x000000ff3c00720c */ /* 0x000fe20003f25270 */
[----:B------:R-:W-:Y:S01]  /*6150*/  @P5 IMAD R2, R93, 0x2, R97 ;  /* 0x000000025d025824 */ /* 0x000fe200078e0261 */
[----:B------:R-:W-:Y:S01]  /*6160*/  BSSY B0, `(.L_x_99) ;  /* 0x000000e000007945 */ /* 0x000fe20003800000 */
[----:B------:R-:W-:Y:S01]  /*6170*/  IMAD.MOV.U32 R74, RZ, RZ, RZ ;  /* 0x000000ffff4a7224 */ /* 0x000fe200078e00ff */
[----:B------:R-:W-:Y:S01]  /*6180*/  CS2R R66, SRZ ;  /* 0x0000000000427805 */ /* 0x000fe2000001ff00 */
[----:B------:R-:W-:Y:S01]  /*6190*/  @P5 IMAD.IADD R4, R92, 0x1, R5 ;  /* 0x000000015c045824 */ /* 0x000fe200078e0205 */
[----:B------:R-:W-:Y:S02]  /*61a0*/  CS2R R64, SRZ ;  /* 0x0000000000407805 */ /* 0x000fe4000001ff00 */
[----:B------:R-:W-:Y:S02]  /*61b0*/  CS2R R72, SRZ ;  /* 0x0000000000487805 */ /* 0x000fe4000001ff00 */
[----:B------:R-:W-:Y:S02]  /*61c0*/  CS2R R50, SRZ ;  /* 0x0000000000327805 */ /* 0x000fe4000001ff00 */
[----:B------:R-:W-:Y:S02]  /*61d0*/  CS2R R48, SRZ ;  /* 0x0000000000307805 */ /* 0x000fe4000001ff00 */
[----:B------:R-:W-:Y:S02]  /*61e0*/  CS2R R58, SRZ ;  /* 0x00000000003a7805 */ /* 0x000fe4000001ff00 */
[----:B------:R-:W-:Y:S01]  /*61f0*/  CS2R R56, SRZ ;  /* 0x0000000000387805 */ /* 0x000fe2000001ff00 */
[----:B------:R-:W-:Y:S06]  /*6200*/  @P1 BRA `(.L_x_100) ;  /* 0x00000000000c1947 */ /* 0x000fec0003800000 */
[----:B------:R-:W-:Y:S04]  /*6210*/  SHF.L.U32 R5, R91, 0x1f, RZ ;  /* 0x0000001f5b057819 */ /* 0x000fe800000006ff */
[----:B------:R-:W1:Y:S02]  /*6220*/  SYNCS.PHASECHK.TRANS64.TRYWAIT P1, [UR44+0x40], R5 ;  /* 0x00004005ff0075a7 */ /* 0x000e64000802112c */
[----:B-1----:R-:W-:Y:S05]  /*6230*/  @!P1 BRA `(.L_x_101) ;  /* 0x0000003c00989947 */ /* 0x002fea0003800000 */
.L_x_100:
[----:B------:R-:W-:Y:S05]  /*6240*/  BSYNC B0 ;  /* 0x0000000000007941 */ /* 0x000fea0003800000 */
.L_x_99:
[----:B------:R-:W-:Y:S01]  /*6250*/  ISETP.NE.AND P1, PT, R61, RZ, PT ;  /* 0x000000ff3d00720c */ /* 0x000fe20003f25270 */
[----:B------:R-:W-:Y:S11]  /*6260*/  HFMA2 R46, -RZ, RZ, 0, 5.9604644775390625e-08 ;  /* 0x00000001ff2e7431 */ /* 0x000ff600000001ff */
[----:B------:R-:W-:Y:S01]  /*6270*/  @!UPT UIADD3 URZ, UPT, UPT, URZ, URZ, URZ ;  /* 0x000000fffffff290 */ /* 0x000fe2000fffe0ff */
[----:B------:R-:W-:Y:S05]  /*6280*/  @P1 WARPSYNC.ALL ;  /* 0x0000000000001948 */ /* 0x000fea0003800000 */
[----:B------:R2:W1:Y:S04]  /*6290*/  @P1 LDSM.16.M88.4 R64, [R2+0x400] ;  /* 0x000400000240183b */ /* 0x0004680000000200 */
[----:B------:R2:W1:Y:S04]  /*62a0*/  @P1 LDSM.16.M88.4 R72, [R4] ;  /* 0x000000000448183b */ /* 0x0004680000000200 */
[----:B------:R2:W1:Y:S04]  /*62b0*/  @P1 LDSM.16.M88.4 R48, [R47+UR44+0x400] ;  /* 0x0004002c2f30183b */ /* 0x0004680008000200 */
[----:B------:R2:W1:Y:S02]  /*62c0*/  @P1 LDSM.16.M88.4 R56, [R96+0x400] ;  /* 0x000400006038183b */ /* 0x0004640000000200 */
.L_x_98:
[----:B------:R-:W-:Y:S05]  /*62d0*/  BSYNC B1 ;  /* 0x0000000000017941 */ /* 0x000fea0003800000 */
.L_x_97:
[----:B-1----:R-:W-:Y:S04]  /*62e0*/  SHF.R.U32.HI R5, RZ, 0x15, R39 ;  /* 0x00000015ff057819 */ /* 0x002fe80000011627 */
[----:B------:R-:W-:Y:S01]  /*62f0*/  LOP3.LUT P1, RZ, R5, 0x3, R82, 0x48, !PT ;  /* 0x0000000305ff7812 */ /* 0x000fe20007824852 */
[----:B------:R-:W-:Y:S01]  /*6300*/  @!UPT UIADD3 URZ, UPT, UPT, URZ, URZ, URZ ;  /* 0x000000fffffff290 */ /* 0x000fe2000fffe0ff */
[----:B----4-:R-:W-:Y:S11]  /*6310*/  @P0 BRA `(.L_x_102) ;  /* 0x0000000000080947 */ /* 0x010ff60003800000 */
[----:B------:R-:W1:Y:S02]  /*6320*/  SYNCS.PHASECHK.TRANS64.TRYWAIT P0, [R98+URZ+0xb0], R3 ;  /* 0x0000b003620075a7 */ /* 0x000e6400080011ff */
[----:B-1----:R-:W-:Y:S05]  /*6330*/  @!P0 BRA `(.L_x_103) ;  /* 0x0000003c00708947 */ /* 0x002fea0003800000 */
.L_x_102:
[----:B------:R-:W-:Y:S05]  /*6340*/  @!P1 BRA `(.L_x_104) ;  /* 0x0000000000409947 */ /* 0x000fea0003800000 */
[----:B------:R-:W4:Y:S01]  /*6350*/  LDCU.64 UR8, c[0x4][0x70] ;  /* 0x01000e00ff0877ac */ /* 0x000f220008000a00 */
[----:B-1----:R-:W-:Y:S01]  /*6360*/  MOV R3, 0x0 ;  /* 0x0000000000037802 */ /* 0x002fe20000000f00 */
[----:B------:R-:W-:Y:S02]  /*6370*/  HFMA2 R12, -RZ, RZ, 0, 5.9604644775390625e-08 ;  /* 0x00000001ff0c7431 */ /* 0x000fe400000001ff */
[----:B------:R-:W-:Y:S02]  /*6380*/  IMAD.MOV.U32 R8, RZ, RZ, 0x192 ;  /* 0x00000192ff087424 */ /* 0x000fe400078e00ff */
[----:B------:R-:W-:Y:S01]  /*6390*/  IMAD.MOV.U32 R13, RZ, RZ, RZ ;  /* 0x000000ffff0d7224 */ /* 0x000fe200078e00ff */
[----:B------:R-:W1:Y:S01]  /*63a0*/  LDCU.64 UR6, c[0x4][0x78] ;  /* 0x01000f00ff0677ac */ /* 0x000e620008000a00 */
[----:B--2---:R-:W2:Y:S01]  /*63b0*/  LDC.64 R2, c[0x4][R3] ;  /* 0x0100000003027b82 */ /* 0x004ea20000000a00 */
[----:B------:R-:W5:Y:S01]  /*63c0*/  LDCU.64 UR4, c[0x4][0x10] ;  /* 0x01000200ff0477ac */ /* 0x000f620008000a00 */
[----:B----4-:R-:W-:Y:S01]  /*63d0*/  MOV R5, UR9 ;  /* 0x0000000900057c02 */ /* 0x010fe20008000f00 */
[----:B------:R-:W-:Y:S01]  /*63e0*/  IMAD.U32 R4, RZ, RZ, UR8 ;  /* 0x00000008ff047e24 */ /* 0x000fe2000f8e00ff */
[----:B-1----:R-:W-:Y:S01]  /*63f0*/  MOV R7, UR7 ;  /* 0x0000000700077c02 */ /* 0x002fe20008000f00 */
[----:B------:R-:W-:Y:S01]  /*6400*/  IMAD.U32 R6, RZ, RZ, UR6 ;  /* 0x00000006ff067e24 */ /* 0x000fe2000f8e00ff */
[----:B-----5:R-:W-:Y:S01]  /*6410*/  MOV R11, UR5 ;  /* 0x00000005000b7c02 */ /* 0x020fe20008000f00 */
[----:B------:R-:W-:Y:S02]  /*6420*/  IMAD.U32 R10, RZ, RZ, UR4 ;  /* 0x00000004ff0a7e24 */ /* 0x000fe4000f8e00ff */
[----:B------:R-:W-:Y:S07]  /*6430*/  LEPC R20, `(.L_x_104) ;  /* 0x000000001014794e */ /* 0x000fee0000000000 */
[----:B--23--:R-:W-:Y:S05]  /*6440*/  CALL.ABS.NOINC R2 ;  /* 0x0000000002007343 */ /* 0x00cfea0003c00000 */
.L_x_104:
[C---:B------:R-:W-:Y:S01]  /*6450*/  SHF.L.U32 R40, R48.reuse, 0x10, RZ ;  /* 0x0000001030287819 */ /* 0x040fe200000006ff */
[----:B------:R-:W-:Y:S05]  /*6460*/  WARPSYNC.ALL ;  /* 0x0000000000007948 */ /* 0x000fea0003800000 */
[----:B------:R-:W-:Y:S01]  /*6470*/  R2UR UR4, R39 ;  /* 0x00000000270472ca */ /* 0x000fe200000e0000 */
[----:B------:R-:W-:Y:S01]  /*6480*/  BSSY.RECONVERGENT B0, `(.L_x_105) ;  /* 0x000008b000007945 */ /* 0x000fe20003800200 */
[----:B------:R-:W-:Y:S02]  /*6490*/  LOP3.LUT R43, R48, 0xffff0000, RZ, 0xc0, !PT ;  /* 0xffff0000302b7812 */ /* 0x000fe400078ec0ff */
[----:B------:R-:W-:Y:S02]  /*64a0*/  SHF.L.U32 R42, R49, 0x10, RZ ;  /* 0x00000010312a7819 */ /* 0x000fe400000006ff */
[----:B------:R-:W-:Y:S02]  /*64b0*/  SHF.L.U32 R45, R51, 0x10, RZ ;  /* 0x00000010332d7819 */ /* 0x000fe400000006ff */
[----:B------:R-:W-:Y:S02]  /*64c0*/  SHF.L.U32 R62, R93, 0x1, RZ ;  /* 0x000000015d3e7819 */ /* 0x000fe400000006ff */
[----:B------:R-:W-:Y:S02]  /*64d0*/  ISETP.NE.AND P0, PT, R94, RZ, PT ;  /* 0x000000ff5e00720c */ /* 0x000fe40003f05270 */
[----:B------:R-:W-:Y:S01]  /*64e0*/  IADD3 R99, PT, PT, R99, R62, RZ ;  /* 0x0000003e63637210 */ /* 0x000fe20007ffe0ff */
[----:B--2---:R-:W3:Y:S03]  /*64f0*/  LDTM.16dp256bit.x8 R4, tmem[UR4] ;  /* 0x00000004000479ee */ /* 0x004ee600081a0000 */
[----:B------:R-:W-:Y:S01]  /*6500*/  IADD3 R100, PT, PT, R92, R99, RZ ;  /* 0x000000635c647210 */ /* 0x000fe20007ffe0ff */
[C---:B---3--:R-:W-:Y:S01]  /*6510*/  FMUL R0, R38.reuse, R4 ;  /* 0x0000000426007220 */ /* 0x048fe20000400000 */
[C---:B------:R-:W-:Y:S01]  /*6520*/  FMUL R2, R38.reuse, R5 ;  /* 0x0000000526027220 */ /* 0x040fe20000400000 */
[C---:B-1----:R-:W-:Y:S01]  /*6530*/  FMUL R3, R38.reuse, R6 ;  /* 0x0000000626037220 */ /* 0x042fe20000400000 */
[----:B------:R-:W-:Y:S01]  /*6540*/  FMUL R7, R38, R7 ;  /* 0x0000000726077220 */ /* 0x000fe20000400000 */
[----:B------:R-:W-:Y:S01]  /*6550*/  FFMA R0, R41, R40, R0 ;  /* 0x0000002829007223 */ /* 0x000fe20000000000 */
[----:B------:R-:W-:Y:S01]  /*6560*/  LOP3.LUT R40, R49, 0xffff0000, RZ, 0xc0, !PT ;  /* 0xffff000031287812 */ /* 0x000fe200078ec0ff */
[C---:B------:R-:W-:Y:S01]  /*6570*/  FFMA R2, R41.reuse, R43, R2 ;  /* 0x0000002b29027223 */ /* 0x040fe20000000002 */
[C---:B------:R-:W-:Y:S01]  /*6580*/  SHF.L.U32 R43, R50.reuse, 0x10, RZ ;  /* 0x00000010322b7819 */ /* 0x040fe200000006ff */
[C---:B------:R-:W-:Y:S01]  /*6590*/  FFMA R3, R41.reuse, R42, R3 ;  /* 0x0000002a29037223 */ /* 0x040fe20000000003 */
[----:B------:R-:W-:Y:S01]  /*65a0*/  LOP3.LUT R42, R50, 0xffff0000, RZ, 0xc0, !PT ;  /* 0xffff0000322a7812 */ /* 0x000fe200078ec0ff */
[----:B------:R-:W-:Y:S01]  /*65b0*/  FMUL R4, R38, R8 ;  /* 0x0000000826047220 */ /* 0x000fe20000400000 */
[----:B------:R-:W-:Y:S01]  /*65c0*/  F2FP.BF16.F32.PACK_AB R52, R2, R0 ;  /* 0x000000000234723e */ /* 0x000fe200000010ff */
[----:B------:R-:W-:Y:S01]  /*65d0*/  FFMA R7, R41, R40, R7 ;  /* 0x0000002829077223 */ /* 0x000fe20000000007 */
[----:B------:R-:W-:Y:S01]  /*65e0*/  LOP3.LUT R40, R51, 0xffff0000, RZ, 0xc0, !PT ;  /* 0xffff000033287812 */ /* 0x000fe200078ec0ff */
[C---:B------:R-:W-:Y:S01]  /*65f0*/  FMUL R5, R38.reuse, R9 ;  /* 0x0000000926057220 */ /* 0x040fe20000400000 */
[C---:B------:R-:W-:Y:S01]  /*6600*/  FMUL R6, R38.reuse, R10 ;  /* 0x0000000a26067220 */ /* 0x040fe20000400000 */
[----:B------:R-:W-:Y:S01]  /*6610*/  FMUL R11, R38, R11 ;  /* 0x0000000b260b7220 */ /* 0x000fe20000400000 */
[----:B------:R-:W-:Y:S01]  /*6620*/  F2FP.BF16.F32.PACK_AB R53, R7, R3 ;  /* 0x000000030735723e */ /* 0x000fe200000010ff */
[C---:B------:R-:W-:Y:S01]  /*6630*/  FFMA R4, R41.reuse, R43, R4 ;  /* 0x0000002b29047223 */ /* 0x040fe20000000004 */
[C---:B------:R-:W-:Y:S01]  /*6640*/  SHF.L.U32 R43, R56.reuse, 0x10, RZ ;  /* 0x00000010382b7819 */ /* 0x040fe200000006ff */
[----:B------:R-:W-:Y:S01]  /*6650*/  FFMA R5, R41, R42, R5 ;  /* 0x0000002a29057223 */ /* 0x000fe20000000005 */
[----:B------:R-:W-:Y:S01]  /*6660*/  LOP3.LUT R42, R57, 0xffff0000, RZ, 0xc0, !PT ;  /* 0xffff0000392a7812 */ /* 0x000fe200078ec0ff */
[----:B------:R-:W-:Y:S01]  /*6670*/  FFMA R6, R41, R45, R6 ;  /* 0x0000002d29067223 */ /* 0x000fe20000000006 */
[----:B------:R-:W-:Y:S01]  /*6680*/  SHF.L.U32 R45, R57, 0x10, RZ ;  /* 0x00000010392d7819 */ /* 0x000fe200000006ff */
[----:B------:R-:W-:Y:S01]  /*6690*/  FFMA R11, R41, R40, R11 ;  /* 0x00000028290b7223 */ /* 0x000fe2000000000b */
[----:B------:R-:W-:Y:S01]  /*66a0*/  LOP3.LUT R40, R56, 0xffff0000, RZ, 0xc0, !PT ;  /* 0xffff000038287812 */ /* 0x000fe200078ec0ff */
[C---:B------:R-:W-:Y:S01]  /*66b0*/  FMUL R8, R38.reuse, R12 ;  /* 0x0000000c26087220 */ /* 0x040fe20000400000 */
[----:B------:R-:W-:Y:S01]  /*66c0*/  F2FP.BF16.F32.PACK_AB R54, R5, R4 ;  /* 0x000000040536723e */ /* 0x000fe200000010ff */
[C---:B------:R-:W-:Y:S01]  /*66d0*/  FMUL R9, R38.reuse, R13 ;  /* 0x0000000d26097220 */ /* 0x040fe20000400000 */
[----:B------:R-:W-:Y:S01]  /*66e0*/  F2FP.BF16.F32.PACK_AB R55, R11, R6 ;  /* 0x000000060b37723e */ /* 0x000fe200000010ff */
[C---:B------:R-:W-:Y:S01]  /*66f0*/  FMUL R10, R38.reuse, R14 ;  /* 0x0000000e260a7220 */ /* 0x040fe20000400000 */
[----:B------:R-:W-:Y:S01]  /*6700*/  FMUL R15, R38, R15 ;  /* 0x0000000f260f7220 */ /* 0x000fe20000400000 */
[----:B------:R-:W-:Y:S01]  /*6710*/  FFMA R8, R41, R43, R8 ;  /* 0x0000002b29087223 */ /* 0x000fe20000000008 */
[----:B------:R-:W-:Y:S01]  /*6720*/  SHF.L.U32 R43, R59, 0x10, RZ ;  /* 0x000000103b2b7819 */ /* 0x000fe200000006ff */
[C---:B------:R-:W-:Y:S01]  /*6730*/  FFMA R9, R41.reuse, R40, R9 ;  /* 0x0000002829097223 */ /* 0x040fe20000000009 */
[C---:B------:R-:W-:Y:S01]  /*6740*/  SHF.L.U32 R40, R58.reuse, 0x10, RZ ;  /* 0x000000103a287819 */ /* 0x040fe200000006ff */
        /* <DEDUP_REMOVED lines=8> */
[----:B------:R-:W-:Y:S01]  /*67d0*/  FMUL R14, R38, R18 ;  /* 0x00000012260e7220 */ /* 0x000fe20000400000 */
[----:B------:R-:W-:Y:S01]  /*67e0*/  FFMA R12, R41, R40, R12 ;  /* 0x00000028290c7223 */ /* 0x000fe2000000000c */
[----:B------:R-:W-:Y:S01]  /*67f0*/  LOP3.LUT R40, R59, 0xffff0000, RZ, 0xc0, !PT ;  /* 0xffff00003b287812 */ /* 0x000fe200078ec0ff */
[C---:B------:R-:W-:Y:S01]  /*6800*/  FFMA R13, R41.reuse, R42, R13 ;  /* 0x0000002a290d7223 */ /* 0x040fe2000000000d */
[----:B------:R-:W-:Y:S01]  /*6810*/  LOP3.LUT R42, R64, 0xffff0000, RZ, 0xc0, !PT ;  /* 0xffff0000402a7812 */ /* 0x000fe200078ec0ff */
[----:B------:R-:W-:Y:S01]  /*6820*/  FMUL R19, R38, R19 ;  /* 0x0000001326137220 */ /* 0x000fe20000400000 */
[----:B------:R-:W-:Y:S01]  /*6830*/  FFMA R14, R41, R43, R14 ;  /* 0x0000002b290e7223 */ /* 0x000fe2000000000e */
[----:B------:R-:W-:Y:S01]  /*6840*/  SHF.L.U32 R43, R64, 0x10, RZ ;  /* 0x00000010402b7819 */ /* 0x000fe200000006ff */
[C---:B------:R-:W-:Y:S01]  /*6850*/  FMUL R16, R38.reuse, R20 ;  /* 0x0000001426107220 */ /* 0x040fe20000400000 */
        /* <DEDUP_REMOVED lines=19> */
[----:B------:R1:W-:Y:S01]  /*6990*/  STSM.16.M88.4 [R97+0x400], R52 ;  /* 0x0004003461007844 */ /* 0x0003e20000000200 */
[C---:B------:R-:W-:Y:S01]  /*69a0*/  FMUL R22, R38.reuse, R26 ;  /* 0x0000001a26167220 */ /* 0x040fe20000400000 */
[----:B------:R-:W-:Y:S01]  /*69b0*/  FMUL R27, R38, R27 ;  /* 0x0000001b261b7220 */ /* 0x000fe20000400000 */
[----:B------:R-:W-:Y:S01]  /*69c0*/  FFMA R20, R41, R43, R20 ;  /* 0x0000002b29147223 */ /* 0x000fe20000000014 */
[----:B------:R-:W-:Y:S01]  /*69d0*/  SHF.L.U32 R43, R73, 0x10, RZ ;  /* 0x00000010492b7819 */ /* 0x000fe200000006ff */
[C---:B------:R-:W-:Y:S01]  /*69e0*/  FFMA R21, R41.reuse, R40, R21 ;  /* 0x0000002829157223 */ /* 0x040fe20000000015 */
[C---:B------:R-:W-:Y:S02]  /*69f0*/  SHF.L.U32 R40, R72.reuse, 0x10, RZ ;  /* 0x0000001048287819 */ /* 0x040fe400000006ff */
[----:B------:R1:W-:Y:S01]  /*6a00*/  STSM.16.M88.4 [R96+0x400], R68 ;  /* 0x0004004460007844 */ /* 0x0003e20000000200 */
[----:B------:R-:W-:Y:S01]  /*6a10*/  FFMA R22, R41, R45, R22 ;  /* 0x0000002d29167223 */ /* 0x000fe20000000016 */
[----:B------:R-:W-:Y:S01]  /*6a20*/  SHF.L.U32 R45, R75, 0x10, RZ ;  /* 0x000000104b2d7819 */ /* 0x000fe200000006ff */
[C---:B------:R-:W-:Y:S01]  /*6a30*/  FFMA R27, R41.reuse, R42, R27 ;  /* 0x0000002a291b7223 */ /* 0x040fe2000000001b */
[----:B------:R-:W-:Y:S01]  /*6a40*/  LOP3.LUT R42, R72, 0xffff0000, RZ, 0xc0, !PT ;  /* 0xffff0000482a7812 */ /* 0x000fe200078ec0ff */
[C---:B------:R-:W-:Y:S01]  /*6a50*/  FMUL R24, R38.reuse, R28 ;  /* 0x0000001c26187220 */ /* 0x040fe20000400000 */
[C---:B------:R-:W-:Y:S01]  /*6a60*/  FMUL R25, R38.reuse, R29 ;  /* 0x0000001d26197220 */ /* 0x040fe20000400000 */
[C---:B------:R-:W-:Y:S01]  /*6a70*/  FMUL R26, R38.reuse, R30 ;  /* 0x0000001e261a7220 */ /* 0x040fe20000400000 */
[----:B------:R-:W-:Y:S01]  /*6a80*/  FMUL R31, R38, R31 ;  /* 0x0000001f261f7220 */ /* 0x000fe20000400000 */
[----:B------:R-:W-:Y:S01]  /*6a90*/  FFMA R24, R41, R40, R24 ;  /* 0x0000002829187223 */ /* 0x000fe20000000018 */
[----:B------:R-:W-:Y:S01]  /*6aa0*/  LOP3.LUT R40, R73, 0xffff0000, RZ, 0xc0, !PT ;  /* 0xffff000049287812 */ /* 0x000fe200078ec0ff */
[C---:B------:R-:W-:Y:S01]  /*6ab0*/  FFMA R25, R41.reuse, R42, R25 ;  /* 0x0000002a29197223 */ /* 0x040fe20000000019 */
[C---:B------:R-:W-:Y:S01]  /*6ac0*/  FFMA R26, R41.reuse, R43, R26 ;  /* 0x0000002b291a7223 */ /* 0x040fe2000000001a */
[----:B------:R-:W-:Y:S01]  /*6ad0*/  SHF.L.U32 R43, R74, 0x10, RZ ;  /* 0x000000104a2b7819 */ /* 0x000fe200000006ff */
[----:B------:R-:W-:Y:S01]  /*6ae0*/  FMUL R28, R38, R32 ;  /* 0x00000020261c7220 */ /* 0x000fe20000400000 */
[----:B------:R-:W-:Y:S01]  /*6af0*/  LOP3.LUT R42, R74, 0xffff0000, RZ, 0xc0, !PT ;  /* 0xffff00004a2a7812 */ /* 0x000fe200078ec0ff */
[----:B------:R-:W-:Y:S01]  /*6b00*/  FFMA R31, R41, R40, R31 ;  /* 0x00000028291f7223 */ /* 0x000fe2000000001f */
[C---:B------:R-:W-:Y:S01]  /*6b10*/  FMUL R29, R38.reuse, R33 ;  /* 0x00000021261d7220 */ /* 0x040fe20000400000 */
[C---:B------:R-:W-:Y:S01]  /*6b20*/  FMUL R30, R38.reuse, R34 ;  /* 0x00000022261e7220 */ /* 0x040fe20000400000 */
[----:B------:R-:W-:Y:S01]  /*6b30*/  LOP3.LUT R40, R75, 0xffff0000, RZ, 0xc0, !PT ;  /* 0xffff00004b287812 */ /* 0x000fe200078ec0ff */
[----:B------:R-:W-:Y:S01]  /*6b40*/  FMUL R35, R38, R35 ;  /* 0x0000002326237220 */ /* 0x000fe20000400000 */
[C---:B------:R-:W-:Y:S01]  /*6b50*/  FFMA R28, R41.reuse, R43, R28 ;  /* 0x0000002b291c7223 */ /* 0x040fe2000000001c */
[C---:B------:R-:W-:Y:S01]  /*6b60*/  FFMA R29, R41.reuse, R42, R29 ;  /* 0x0000002a291d7223 */ /* 0x040fe2000000001d */
[C---:B------:R-:W-:Y:S01]  /*6b70*/  FFMA R30, R41.reuse, R45, R30 ;  /* 0x0000002d291e7223 */ /* 0x040fe2000000001e */
[----:B------:R-:W-:Y:S01]  /*6b80*/  FFMA R35, R41, R40, R35 ;  /* 0x0000002829237223 */ /* 0x000fe20000000023 */
[----:B------:R-:W-:Y:S02]  /*6b90*/  F2FP.BF16.F32.PACK_AB R106, R21, R20 ;  /* 0x00000014156a723e */ /* 0x000fe400000010ff */
[----:B------:R-:W-:Y:S02]  /*6ba0*/  F2FP.BF16.F32.PACK_AB R107, R27, R22 ;  /* 0x000000161b6b723e */ /* 0x000fe400000010ff */
[----:B------:R-:W-:Y:S02]  /*6bb0*/  F2FP.BF16.F32.PACK_AB R108, R25, R24 ;  /* 0x00000018196c723e */ /* 0x000fe400000010ff */
[----:B------:R-:W-:Y:S01]  /*6bc0*/  F2FP.BF16.F32.PACK_AB R109, R31, R26 ;  /* 0x0000001a1f6d723e */ /* 0x000fe200000010ff */
[----:B------:R1:W-:Y:S01]  /*6bd0*/  STSM.16.M88.4 [R99], R104 ;  /* 0x0000006863007844 */ /* 0x0003e20000000200 */
[----:B------:R-:W-:Y:S02]  /*6be0*/  F2FP.BF16.F32.PACK_AB R110, R29, R28 ;  /* 0x0000001c1d6e723e */ /* 0x000fe400000010ff */
[----:B------:R-:W-:Y:S05]  /*6bf0*/  F2FP.BF16.F32.PACK_AB R111, R35, R30 ;  /* 0x0000001e236f723e */ /* 0x000fea00000010ff */
[----:B------:R1:W-:Y:S01]  /*6c00*/  STSM.16.M88.4 [R100], R108 ;  /* 0x0000006c64007844 */ /* 0x0003e20000000200 */
[----:B------:R-:W-:Y:S01]  /*6c10*/  @!PT LDS RZ, [RZ] ;  /* 0x00000000fffff984 */ /* 0x000fe20000000800 */
[----:B------:R-:W-:Y:S01]  /*6c20*/  @!PT LDS RZ, [RZ] ;  /* 0x00000000fffff984 */ /* 0x000fe20000000800 */
[----:B------:R-:W-:Y:S01]  /*6c30*/  @!PT LDS RZ, [RZ] ;  /* 0x00000000fffff984 */ /* 0x000fe20000000800 */
[----:B------:R-:W-:Y:S01]  /*6c40*/  @!PT LDS RZ, [RZ] ;  /* 0x00000000fffff984 */ /* 0x000fe20000000800 */
[----:B------:R2:W-:Y:S07]  /*6c50*/  MEMBAR.ALL.CTA ;  /* 0x0000000000007992 */ /* 0x0005ee0000008000 */
[----:B--2---:R-:W2:Y:S02]  /*6c60*/  FENCE.VIEW.ASYNC.S ;  /* 0x00000000000073c6 */ /* 0x004ea40000000000 */
[----:B--2---:R-:W-:Y:S06]  /*6c70*/  BAR.SYNC.DEFER_BLOCKING 0x1, 0x80 ;  /* 0x0042000000007b1d */ /* 0x004fec0000010000 */
[----:B------:R-:W-:Y:S05]  /*6c80*/  @P0 BRA `(.L_x_106) ;  /* 0x0000000000280947 */ /* 0x000fea0003800000 */
[----:B------:R-:W2:Y:S01]  /*6c90*/  LDCU.64 UR6, c[0x0][0x348] ;  /* 0x00006900ff0677ac */ /* 0x000ea20008000a00 */
[----:B------:R-:W-:Y:S01]  /*6ca0*/  UIADD3 UR4, UPT, UPT, UR44, 0x400, URZ ;  /* 0x000004002c047890 */ /* 0x000fe2000fffe0ff */
[----:B------:R-:W-:Y:S05]  /*6cb0*/  UMOV UR51, UR36 ;  /* 0x0000002400337c82 */ /* 0x000fea0008000000 */
[----:B------:R-:W-:Y:S04]  /*6cc0*/  MOV R86, UR4 ;  /* 0x0000000400567c02 */ /* 0x000fe80008000f00 */
[----:B------:R-:W-:Y:S01]  /*6cd0*/  R2UR UR48, R86 ;  /* 0x00000000563072ca */ /* 0x000fe200000e0000 */
[----:B--2---:R-:W-:Y:S04]  /*6ce0*/  UIADD3 UR4, UP0, UPT, UR6, 0x680, URZ ;  /* 0x0000068006047890 */ /* 0x004fe8000ff1e0ff */
[----:B------:R-:W-:Y:S09]  /*6cf0*/  UIADD3.X UR5, UPT, UPT, URZ, UR7, URZ, UP0, !UPT ;  /* 0x00000007ff057290 */ /* 0x000ff200087fe4ff */
[----:B------:R2:W-:Y:S01]  /*6d00*/  UTMASTG.3D [UR48], [UR4] ;  /* 0x00000030040073b5 */ /* 0x0005e20008010000 */
[----:B------:R0:W-:Y:S01]  /*6d10*/  UTMACMDFLUSH ;  /* 0x00000000000079b7 */ /* 0x0001e20000000000 */
[----:B--2---:R-:W-:Y:S04]  /*6d20*/  DEPBAR.LE SB0, 0x1 ;  /* 0x000080400000791a */ /* 0x004fe80000000000 */
.L_x_106:
[----:B------:R-:W-:Y:S05]  /*6d30*/  BSYNC.RECONVERGENT B0 ;  /* 0x0000000000007941 */ /* 0x000fea0003800200 */
.L_x_105:
[----:B------:R-:W-:Y:S01]  /*6d40*/  BAR.SYNC.DEFER_BLOCKING 0x1, 0x80 ;  /* 0x0042000000007b1d */ /* 0x000fe20000010000 */
[----:B------:R-:W-:Y:S01]  /*6d50*/  ISETP.NE.AND P1, PT, R95, RZ, PT ;  /* 0x000000ff5f00720c */ /* 0x000fe20003f25270 */
[----:B------:R-:W-:Y:S01]  /*6d60*/  UISETP.NE.AND UP0, UPT, UR47, URZ, UPT ;  /* 0x000000ff2f00728c */ /* 0x000fe2000bf05270 */
[----:B------:R-:W-:Y:S11]  /*6d70*/  LEA R3, R46, UR44, 0x3 ;  /* 0x0000002c2e037c11 */ /* 0x000ff6000f8e18ff */
[----:B------:R-:W-:Y:S01]  /*6d80*/  @P1 SHF.L.U32 R4, R91, 0x1f, RZ ;  /* 0x0000001f5b041819 */ /* 0x000fe200000006ff */
[----:B------:R-:W-:Y:S06]  /*6d90*/  BRA.U !UP0, `(.L_x_107) ;  /* 0x0000000108247547 */ /* 0x000fec000b800000 */
[----:B------:R-:W2:Y:S01]  /*6da0*/  S2R R0, SR_CgaCtaId ;  /* 0x0000000000007919 */ /* 0x000ea20000008800 */
[----:B------:R-:W-:Y:S01]  /*6db0*/  IMAD.U32 R2, RZ, RZ, UR46 ;  /* 0x0000002eff027e24 */ /* 0x000fe2000f8e00ff */
[----:B------:R-:W-:Y:S04]  /*6dc0*/  UIADD3 UR4, UPT, UPT, UR46, 0x1, URZ ;  /* 0x000000012e047890 */ /* 0x000fe8000fffe0ff */
[----:B------:R-:W-:Y:S01]  /*6dd0*/  @P1 LEA R2, R2, UR44, 0x3 ;  /* 0x0000002c02021c11 */ /* 0x000fe2000f8e18ff */
[----:B------:R-:W-:Y:S04]  /*6de0*/  UISETP.NE.AND UP0, UPT, UR4, 0x4, UPT ;  /* 0x000000040400788c */ /* 0x000fe8000bf05270 */
[----:B------:R-:W-:Y:S01]  /*6df0*/  @P1 VIADD R5, R2, 0x60 ;  /* 0x0000006002051836 */ /* 0x000fe20000000000 */
[----:B------:R-:W-:Y:S04]  /*6e00*/  USEL UR46, UR4, URZ, UP0 ;  /* 0x000000ff042e7287 */ /* 0x000fe80008000000 */
[----:B--2---:R-:W-:Y:S04]  /*6e10*/  @P1 PRMT R0, R0, 0x654, R5 ;  /* 0x0000065400001816 */ /* 0x004fe80000000005 */
[----:B------:R2:W-:Y:S04]  /*6e20*/  @P1 SYNCS.ARRIVE.TRANS64.RED.A1T0 RZ, [R0+URZ], RZ ;  /* 0x000000ff00ff19a7 */ /* 0x0005e800081004ff */
.L_x_107:
[----:B------:R-:W3:Y:S01]  /*6e30*/  @P1 SYNCS.PHASECHK.TRANS64.TRYWAIT P0, [R3+URZ+0x40], R4 ;  /* 0x00004004030015a7 */ /* 0x000ee200080011ff */
[----:B------:R-:W-:Y:S01]  /*6e40*/  BSSY B1, `(.L_x_108) ;  /* 0x0000017000017945 */ /* 0x000fe20003800000 */
[----:B---3--:R-:W-:Y:S03]  /*6e50*/  @P1 SEL R60, RZ, 0x1, !P0 ;  /* 0x00000001ff3c1807 */ /* 0x008fe60004000000 */
[----:B------:R-:W-:Y:S05]  /*6e60*/  @!P1 BRA `(.L_x_109) ;  /* 0x0000000000509947 */ /* 0x000fea0003800000 */
[----:B------:R-:W-:Y:S01]  /*6e70*/  ISETP.NE.AND P1, PT, R61, RZ, PT ;  /* 0x000000ff3d00720c */ /* 0x000fe20003f25270 */
[----:B------:R-:W-:Y:S01]  /*6e80*/  BSSY B0, `(.L_x_110) ;  /* 0x000000a000007945 */ /* 0x000fe20003800000 */
[----:B------:R-:W-:Y:S11]  /*6e90*/  ISETP.NE.AND P0, PT, R60, RZ, PT ;  /* 0x000000ff3c00720c */ /* 0x000ff60003f05270 */
[----:B------:R-:W-:Y:S04]  /*6ea0*/  @P1 IMAD R4, R46, 0x2000, R47 ;  /* 0x000020002e041824 */ /* 0x000fe800078e022f */
[----:B------:R-:W-:Y:S04]  /*6eb0*/  @P1 VIADD R7, R4, UR44 ;  /* 0x0000002c04071c36 */ /* 0x000fe80008000000 */
[----:B------:R-:W-:Y:S01]  /*6ec0*/  @P1 IMAD.IADD R2, R92, 0x1, R7 ;  /* 0x000000015c021824 */ /* 0x000fe200078e0207 */
[----:B------:R-:W-:Y:S01]  /*6ed0*/  @P1 IADD3 R5, PT, PT, R62, R7, RZ ;  /* 0x000000073e051210 */ /* 0x000fe20007ffe0ff */
[----:B------:R-:W-:Y:S06]  /*6ee0*/  @P0 BRA `(.L_x_111) ;  /* 0x00000000000c0947 */ /* 0x000fec0003800000 */
[----:B--2---:R-:W-:Y:S04]  /*6ef0*/  SHF.L.U32 R0, R91, 0x1f, RZ ;  /* 0x0000001f5b007819 */ /* 0x004fe800000006ff */
[----:B------:R-:W2:Y:S02]  /*6f00*/  SYNCS.PHASECHK.TRANS64.TRYWAIT P0, [R3+URZ+0x40], R0 ;  /* 0x00004000030075a7 */ /* 0x000ea400080011ff */
[----:B--2---:R-:W-:Y:S05]  /*6f10*/  @!P0 BRA `(.L_x_112) ;  /* 0x00000030008c8947 */ /* 0x004fea0003800000 */
.L_x_111:
[----:B------:R-:W-:Y:S05]  /*6f20*/  BSYNC B0 ;  /* 0x0000000000007941 */ /* 0x000fea0003800000 */
.L_x_110:
[----:B------:R-:W-:Y:S02]  /*6f30*/  ISETP.NE.AND P0, PT, R61, RZ, PT ;  /* 0x000000ff3d00720c */ /* 0x000fe40003f05270 */
[----:B------:R-:W-:Y:S11]  /*6f40*/  IADD3 R46, PT, PT, R46, 0x1, RZ ;  /* 0x000000012e2e7810 */ /* 0x000ff60007ffe0ff */
[----:B--2---:R-:W-:Y:S01]  /*6f50*/  @P0 IMAD.IADD R0, R92, 0x1, R5 ;  /* 0x000000015c000824 */ /* 0x004fe200078e0205 */
[----:B------:R-:W-:Y:S05]  /*6f60*/  @P0 WARPSYNC.ALL ;  /* 0x0000000000000948 */ /* 0x000fea0003800000 */
[----:B------:R3:W4:Y:S04]  /*6f70*/  @P0 LDSM.16.M88.4 R48, [R4+UR44+0x400] ;  /* 0x0004002c0430083b */ /* 0x0007280008000200 */
[----:B------:R3:W2:Y:S04]  /*6f80*/  @P0 LDSM.16.M88.4 R56, [R2+0x400] ;  /* 0x000400000238083b */ /* 0x0006a80000000200 */
[----:B------:R3:W1:Y:S04]  /*6f90*/  @P0 LDSM.16.M88.4 R64, [R5+0x400] ;  /* 0x000400000540083b */ /* 0x0006680000000200 */
[----:B------:R3:W1:Y:S02]  /*6fa0*/  @P0 LDSM.16.M88.4 R72, [R0+0x400] ;  /* 0x000400000048083b */ /* 0x0006640000000200 */
.L_x_109:
[----:B------:R-:W-:Y:S05]  /*6fb0*/  BSYNC B1 ;  /* 0x0000000000017941 */ /* 0x000fea0003800000 */
.L_x_108:
[----:B------:R-:W-:Y:S05]  /*6fc0*/  VIADD R3, R39, 0x40 ;  /* 0x0000004027037836 */ /* 0x000fea0000000000 */
[----:B------:R-:W-:Y:S04]  /*6fd0*/  SHF.R.U32.HI R3, RZ, 0x15, R3 ;  /* 0x00000015ff037819 */ /* 0x000fe80000011603 */
[----:B------:R-:W-:Y:S11]  /*6fe0*/  LOP3.LUT P0, RZ, R3, 0x3, R82, 0x48, !PT ;  /* 0x0000000303ff7812 */ /* 0x000ff60007804852 */
[----:B------:R-:W-:Y:S02]  /*6ff0*/  @!UPT UIADD3 URZ, UPT, UPT, URZ, URZ, URZ ;  /* 0x000000fffffff290 */ /* 0x000fe4000fffe0ff */
[----:B------:R-:W-:Y:S05]  /*7000*/  @!P0 BRA `(.L_x_113) ;  /* 0x0000000000408947 */ /* 0x000fea0003800000 */
[----:B------:R-:W5:Y:S01]  /*7010*/  LDCU.64 UR8, c[0x4][0x70] ;  /* 0x01000e00ff0877ac */ /* 0x000f620008000a00 */
[----:B------:R-:W-:Y:S01]  /*7020*/  MOV R3, 0x0 ;  /* 0x0000000000037802 */ /* 0x000fe20000000f00 */
[----:B------:R-:W-:Y:S02]  /*7030*/  HFMA2 R12, -RZ, RZ, 0, 5.9604644775390625e-08 ;  /* 0x00000001ff0c7431 */ /* 0x000fe400000001ff */
[----:B------:R-:W-:Y:S02]  /*7040*/  IMAD.MOV.U32 R8, RZ, RZ, 0x192 ;  /* 0x00000192ff087424 */ /* 0x000fe400078e00ff */
[----:B------:R-:W-:Y:S01]  /*7050*/  IMAD.MOV.U32 R13, RZ, RZ, RZ ;  /* 0x000000ffff0d7224 */ /* 0x000fe200078e00ff */
[----:B------:R-:W2:Y:S01]  /*7060*/  LDCU.64 UR6, c[0x4][0x78] ;  /* 0x01000f00ff0677ac */ /* 0x000ea20008000a00 */
[----:B---3--:R-:W3:Y:S01]  /*7070*/  LDC.64 R2, c[0x4][R3] ;  /* 0x0100000003027b82 */ /* 0x008ee20000000a00 */
[----:B------:R-:W4:Y:S01]  /*7080*/  LDCU.64 UR4, c[0x4][0x10] ;  /* 0x01000200ff0477ac */ /* 0x000f220008000a00 */
[----:B-----5:R-:W-:Y:S01]  /*7090*/  MOV R5, UR9 ;  /* 0x0000000900057c02 */ /* 0x020fe20008000f00 */
[----:B------:R-:W-:Y:S01]  /*70a0*/  IMAD.U32 R4, RZ, RZ, UR8 ;  /* 0x00000008ff047e24 */ /* 0x000fe2000f8e00ff */
[----:B--2---:R-:W-:Y:S01]  /*70b0*/  MOV R7, UR7 ;  /* 0x0000000700077c02 */ /* 0x004fe20008000f00 */
[----:B------:R-:W-:Y:S01]  /*70c0*/  IMAD.U32 R6, RZ, RZ, UR6 ;  /* 0x00000006ff067e24 */ /* 0x000fe2000f8e00ff */
[----:B----4-:R-:W-:Y:S01]  /*70d0*/  MOV R11, UR5 ;  /* 0x00000005000b7c02 */ /* 0x010fe20008000f00 */
[----:B------:R-:W-:Y:S02]  /*70e0*/  IMAD.U32 R10, RZ, RZ, UR4 ;  /* 0x00000004ff0a7e24 */ /* 0x000fe4000f8e00ff */
[----:B------:R-:W-:Y:S07]  /*70f0*/  LEPC R20, `(.L_x_113) ;  /* 0x000000001014794e */ /* 0x000fee0000000000 */
[----:B-1-3--:R-:W-:Y:S05]  /*7100*/  CALL.ABS.NOINC R2 ;  /* 0x0000000002007343 */ /* 0x00afea0003c00000 */
.L_x_113:
[C---:B----4-:R-:W-:Y:S01]  /*7110*/  SHF.L.U32 R40, R48.reuse, 0x10, RZ ;  /* 0x0000001030287819 */ /* 0x050fe200000006ff */
[----:B------:R-:W-:Y:S05]  /*7120*/  WARPSYNC.ALL ;  /* 0x0000000000007948 */ /* 0x000fea0003800000 */
[----:B------:R-:W-:Y:S01]  /*7130*/  R2UR UR4, R39 ;  /* 0x00000000270472ca */ /* 0x000fe200000e0000 */
[----:B------:R-:W4:Y:S01]  /*7140*/  S2R R101, SR_CgaCtaId ;  /* 0x0000000000657919 */ /* 0x000f220000008800 */
[----:B------:R-:W-:Y:S01]  /*7150*/  LOP3.LUT R43, R48, 0xffff0000, RZ, 0xc0, !PT ;  /* 0xffff0000302b7812 */ /* 0x000fe200078ec0ff */
[----:B------:R-:W-:Y:S01]  /*7160*/  BSSY.RECONVERGENT B0, `(.L_x_114) ;  /* 0x000008e000007945 */ /* 0x000fe20003800200 */
[----:B------:R-:W-:Y:S02]  /*7170*/  LOP3.LUT R42, R49, 0xffff0000, RZ, 0xc0, !PT ;  /* 0xffff0000312a7812 */ /* 0x000fe400078ec0ff */
[----:B------:R-:W-:Y:S02]  /*7180*/  LOP3.LUT R44, R50, 0xffff0000, RZ, 0xc0, !PT ;  /* 0xffff0000322c7812 */ /* 0x000fe400078ec0ff */
[----:B--2---:R-:W-:Y:S02]  /*7190*/  SHF.L.U32 R45, R59, 0x10, RZ ;  /* 0x000000103b2d7819 */ /* 0x004fe400000006ff */
[----:B------:R-:W-:Y:S02]  /*71a0*/  ISETP.NE.AND P6, PT, R95, RZ, PT ;  /* 0x000000ff5f00720c */ /* 0x000fe40003fc5270 */
[----:B------:R-:W-:Y:S01]  /*71b0*/  ISETP.NE.AND P0, PT, R94, RZ, PT ;  /* 0x000000ff5e00720c */ /* 0x000fe20003f05270 */
[----:B---3--:R-:W2:Y:S01]  /*71c0*/  LDTM.16dp256bit.x8 R4, tmem[UR4+0x40] ;  /* 0x00004004000479ee */ /* 0x008ea200081a0000 */
[----:B------:R-:W-:Y:S09]  /*71d0*/  MOV R63, UR46 ;  /* 0x0000002e003f7c02 */ /* 0x000ff20008000f00 */
[----:B------:R-:W-:Y:S02]  /*71e0*/  @P6 LEA R63, R63, UR44, 0x3 ;  /* 0x0000002c3f3f6c11 */ /* 0x000fe4000f8e18ff */
[----:B-1----:R-:W-:Y:S02]  /*71f0*/  @P6 SHF.L.U32 R108, R91, 0x1f, RZ ;  /* 0x0000001f5b6c6819 */ /* 0x002fe400000006ff */
[----:B------:R-:W-:Y:S02]  /*7200*/  @P6 IADD3 R102, PT, PT, R63, 0x60, RZ ;  /* 0x000000603f666810 */ /* 0x000fe40007ffe0ff */
[----:B------:R-:W-:Y:S02]  /*7210*/  LEA R63, R46, UR44, 0x3 ;  /* 0x0000002c2e3f7c11 */ /* 0x000fe4000f8e18ff */
[----:B----4-:R-:W-:Y:S01]  /*7220*/  @P6 PRMT R102, R101, 0x654, R102 ;  /* 0x0000065465666816 */ /* 0x010fe20000000066 */
[C---:B--2---:R-:W-:Y:S01]  /*7230*/  FMUL R0, R38.reuse, R4 ;  /* 0x0000000426007220 */ /* 0x044fe20000400000 */
[C---:B------:R-:W-:Y:S01]  /*7240*/  FMUL R2, R38.reuse, R5 ;  /* 0x0000000526027220 */ /* 0x040fe20000400000 */
[C---:B------:R-:W-:Y:S01]  /*7250*/  FMUL R3, R38.reuse, R6 ;  /* 0x0000000626037220 */ /* 0x040fe20000400000 */
[C---:B------:R-:W-:Y:S01]  /*7260*/  FMUL R7, R38.reuse, R7 ;  /* 0x0000000726077220 */ /* 0x040fe20000400000 */
[----:B------:R-:W-:Y:S01]  /*7270*/  FFMA R0, R41, R40, R0 ;  /* 0x0000002829007223 */ /* 0x000fe20000000000 */
[----:B------:R-:W-:Y:S01]  /*7280*/  SHF.L.U32 R40, R49, 0x10, RZ ;  /* 0x0000001031287819 */ /* 0x000fe200000006ff */
[----:B------:R-:W-:Y:S01]  /*7290*/  FFMA R2, R41, R43, R2 ;  /* 0x0000002b29027223 */ /* 0x000fe20000000002 */
[----:B------:R-:W-:Y:S01]  /*72a0*/  SHF.L.U32 R43, R51, 0x10, RZ ;  /* 0x00000010332b7819 */ /* 0x000fe200000006ff */
[C---:B------:R-:W-:Y:S01]  /*72b0*/  FMUL R4, R38.reuse, R8 ;  /* 0x0000000826047220 */ /* 0x040fe20000400000 */
[----:B------:R-:W-:Y:S01]  /*72c0*/  FMUL R5, R38, R9 ;  /* 0x0000000926057220 */ /* 0x000fe20000400000 */
[C---:B------:R-:W-:Y:S01]  /*72d0*/  FFMA R3, R41.reuse, R40, R3 ;  /* 0x0000002829037223 */ /* 0x040fe20000000003 */
[----:B------:R-:W-:Y:S01]  /*72e0*/  SHF.L.U32 R40, R50, 0x10, RZ ;  /* 0x0000001032287819 */ /* 0x000fe200000006ff */
[----:B------:R-:W-:Y:S01]  /*72f0*/  FFMA R7, R41, R42, R7 ;  /* 0x0000002a29077223 */ /* 0x000fe20000000007 */
[----:B------:R-:W-:Y:S01]  /*7300*/  LOP3.LUT R42, R51, 0xffff0000, RZ, 0xc0, !PT ;  /* 0xffff0000332a7812 */ /* 0x000fe200078ec0ff */
[----:B------:R-:W-:Y:S01]  /*7310*/  FMUL R6, R38, R10 ;  /* 0x0000000a26067220 */ /* 0x000fe20000400000 */
[----:B------:R-:W-:Y:S01]  /*7320*/  F2FP.BF16.F32.PACK_AB R52, R2, R0 ;  /* 0x000000000234723e */ /* 0x000fe200000010ff */
        /* <DEDUP_REMOVED lines=18> */
[C---:B------:R-:W-:Y:S01]  /*7450*/  LOP3.LUT R42, R58.reuse, 0xffff0000, RZ, 0xc0, !PT ;  /* 0xffff00003a2a7812 */ /* 0x040fe200078ec0ff */
[----:B------:R-:W-:Y:S01]  /*7460*/  FFMA R10, R41, R43, R10 ;  /* 0x0000002b290a7223 */ /* 0x000fe2000000000a */
[----:B------:R-:W-:Y:S01]  /*7470*/  SHF.L.U32 R43, R58, 0x10, RZ ;  /* 0x000000103a2b7819 */ /* 0x000fe200000006ff */
[C---:B------:R-:W-:Y:S01]  /*7480*/  FMUL R15, R38.reuse, R15 ;  /* 0x0000000f260f7220 */ /* 0x040fe20000400000 */
[----:B------:R-:W-:Y:S01]  /*7490*/  F2FP.BF16.F32.PACK_AB R68, R9, R8 ;  /* 0x000000080944723e */ /* 0x000fe200000010ff */
[C---:B------:R-:W-:Y:S01]  /*74a0*/  FMUL R12, R38.reuse, R16 ;  /* 0x00000010260c7220 */ /* 0x040fe20000400000 */
[----:B------:R-:W-:Y:S01]  /*74b0*/  FMUL R13, R38, R17 ;  /* 0x00000011260d7220 */ /* 0x000fe20000400000 */
[----:B------:R-:W-:Y:S01]  /*74c0*/  FFMA R15, R41, R40, R15 ;  /* 0x00000028290f7223 */ /* 0x000fe2000000000f */
[----:B------:R-:W-:Y:S01]  /*74d0*/  LOP3.LUT R40, R59, 0xffff0000, RZ, 0xc0, !PT ;  /* 0xffff00003b287812 */ /* 0x000fe200078ec0ff */
[----:B------:R-:W-:Y:S01]  /*74e0*/  FFMA R12, R41, R43, R12 ;  /* 0x0000002b290c7223 */ /* 0x000fe2000000000c */
[----:B------:R-:W-:Y:S01]  /*74f0*/  SHF.L.U32 R43, R64, 0x10, RZ ;  /* 0x00000010402b7819 */ /* 0x000fe200000006ff */
[----:B------:R-:W-:Y:S01]  /*7500*/  FMUL R14, R38, R18 ;  /* 0x00000012260e7220 */ /* 0x000fe20000400000 */
[----:B------:R-:W-:Y:S01]  /*7510*/  F2FP.BF16.F32.PACK_AB R69, R15, R10 ;  /* 0x0000000a0f45723e */ /* 0x000fe200000010ff */
[----:B------:R-:W-:Y:S01]  /*7520*/  FFMA R13, R41, R42, R13 ;  /* 0x0000002a290d7223 */ /* 0x000fe2000000000d */
[----:B------:R-:W-:Y:S01]  /*7530*/  LOP3.LUT R42, R64, 0xffff0000, RZ, 0xc0, !PT ;  /* 0xffff0000402a7812 */ /* 0x000fe200078ec0ff */
[C---:B------:R-:W-:Y:S01]  /*7540*/  FMUL R19, R38.reuse, R19 ;  /* 0x0000001326137220 */ /* 0x040fe20000400000 */
[C---:B------:R-:W-:Y:S01]  /*7550*/  FMUL R16, R38.reuse, R20 ;  /* 0x0000001426107220 */ /* 0x040fe20000400000 */
[C---:B------:R-:W-:Y:S01]  /*7560*/  FMUL R17, R38.reuse, R21 ;  /* 0x0000001526117220 */ /* 0x040fe20000400000 */
[----:B------:R-:W-:Y:S01]  /*7570*/  F2FP.BF16.F32.PACK_AB R70, R13, R12 ;  /* 0x0000000c0d46723e */ /* 0x000fe200000010ff */
[----:B------:R-:W-:Y:S01]  /*7580*/  FFMA R14, R41, R45, R14 ;  /* 0x0000002d290e7223 */ /* 0x000fe2000000000e */
[----:B------:R-:W-:Y:S01]  /*7590*/  SHF.L.U32 R45, R65, 0x10, RZ ;  /* 0x00000010412d7819 */ /* 0x000fe200000006ff */
[----:B------:R1:W-:Y:S01]  /*75a0*/  STSM.16.M88.4 [R97+0x2400], R52 ;  /* 0x0024003461007844 */ /* 0x0003e20000000200 */
[----:B------:R-:W-:Y:S01]  /*75b0*/  FFMA R19, R41, R40, R19 ;  /* 0x0000002829137223 */ /* 0x000fe20000000013 */
[----:B------:R-:W-:Y:S01]  /*75c0*/  LOP3.LUT R40, R65, 0xffff0000, RZ, 0xc0, !PT ;  /* 0xffff000041287812 */ /* 0x000fe200078ec0ff */
[----:B------:R-:W-:Y:S01]  /*75d0*/  FFMA R16, R41, R43, R16 ;  /* 0x0000002b29107223 */ /* 0x000fe20000000010 */
[----:B------:R-:W-:Y:S01]  /*75e0*/  SHF.L.U32 R43, R67, 0x10, RZ ;  /* 0x00000010432b7819 */ /* 0x000fe200000006ff */
[----:B------:R-:W-:Y:S01]  /*75f0*/  FMUL R18, R38, R22 ;  /* 0x0000001626127220 */ /* 0x000fe20000400000 */
[----:B------:R-:W-:Y:S01]  /*7600*/  F2FP.BF16.F32.PACK_AB R71, R19, R14 ;  /* 0x0000000e1347723e */ /* 0x000fe200000010ff */
[C---:B------:R-:W-:Y:S01]  /*7610*/  FFMA R17, R41.reuse, R42, R17 ;  /* 0x0000002a29117223 */ /* 0x040fe20000000011 */
[----:B------:R-:W-:Y:S01]  /*7620*/  SHF.L.U32 R42, R66, 0x10, RZ ;  /* 0x00000010422a7819 */ /* 0x000fe200000006ff */
[C---:B------:R-:W-:Y:S01]  /*7630*/  FMUL R23, R38.reuse, R23 ;  /* 0x0000001726177220 */ /* 0x040fe20000400000 */
[----:B------:R-:W-:Y:S01]  /*7640*/  FMUL R20, R38, R24 ;  /* 0x0000001826147220 */ /* 0x000fe20000400000 */
[----:B------:R-:W-:Y:S01]  /*7650*/  FFMA R18, R41, R45, R18 ;  /* 0x0000002d29127223 */ /* 0x000fe20000000012 */
[----:B------:R-:W-:Y:S01]  /*7660*/  SHF.L.U32 R45, R75, 0x10, RZ ;  /* 0x000000104b2d7819 */ /* 0x000fe200000006ff */
[C---:B------:R-:W-:Y:S01]  /*7670*/  FFMA R23, R41.reuse, R40, R23 ;  /* 0x0000002829177223 */ /* 0x040fe20000000017 */
[----:B------:R-:W-:Y:S01]  /*7680*/  LOP3.LUT R40, R66, 0xffff0000, RZ, 0xc0, !PT ;  /* 0xffff000042287812 */ /* 0x000fe200078ec0ff */
[----:B------:R-:W-:Y:S01]  /*7690*/  FFMA R20, R41, R42, R20 ;  /* 0x0000002a29147223 */ /* 0x000fe20000000014 */
[----:B------:R-:W-:Y:S01]  /*76a0*/  LOP3.LUT R42, R67, 0xffff0000, RZ, 0xc0, !PT ;  /* 0xffff0000432a7812 */ /* 0x000fe200078ec0ff */
[C---:B------:R-:W-:Y:S01]  /*76b0*/  FMUL R21, R38.reuse, R25 ;  /* 0x0000001926157220 */ /* 0x040fe20000400000 */
[C---:B------:R-:W-:Y:S01]  /*76c0*/  FMUL R22, R38.reuse, R26 ;  /* 0x0000001a26167220 */ /* 0x040fe20000400000 */
[C---:B------:R-:W-:Y:S01]  /*76d0*/  FMUL R27, R38.reuse, R27 ;  /* 0x0000001b261b7220 */ /* 0x040fe20000400000 */
[----:B------:R-:W-:Y:S01]  /*76e0*/  FMUL R24, R38, R28 ;  /* 0x0000001c26187220 */ /* 0x000fe20000400000 */
[C---:B------:R-:W-:Y:S01]  /*76f0*/  FFMA R21, R41.reuse, R40, R21 ;  /* 0x0000002829157223 */ /* 0x040fe20000000015 */
[C---:B------:R-:W-:Y:S01]  /*7700*/  SHF.L.U32 R40, R72.reuse, 0x10, RZ ;  /* 0x0000001048287819 */ /* 0x040fe200000006ff */
[----:B------:R-:W-:Y:S01]  /*7710*/  FFMA R22, R41, R43, R22 ;  /* 0x0000002b29167223 */ /* 0x000fe20000000016 */
[----:B------:R-:W-:Y:S01]  /*7720*/  SHF.L.U32 R43, R73, 0x10, RZ ;  /* 0x00000010492b7819 */ /* 0x000fe200000006ff */
[----:B------:R2:W-:Y:S01]  /*7730*/  STSM.16.M88.4 [R96+0x2400], R68 ;  /* 0x0024004460007844 */ /* 0x0005e20000000200 */
[C---:B------:R-:W-:Y:S01]  /*7740*/  FFMA R27, R41.reuse, R42, R27 ;  /* 0x0000002a291b7223 */ /* 0x040fe2000000001b */
[----:B------:R-:W-:Y:S01]  /*7750*/  LOP3.LUT R42, R72, 0xffff0000, RZ, 0xc0, !PT ;  /* 0xffff0000482a7812 */ /* 0x000fe200078ec0ff */
[C---:B------:R-:W-:Y:S01]  /*7760*/  FMUL R25, R38.reuse, R29 ;  /* 0x0000001d26197220 */ /* 0x040fe20000400000 */
[C---:B------:R-:W-:Y:S01]  /*7770*/  FMUL R26, R38.reuse, R30 ;  /* 0x0000001e261a7220 */ /* 0x040fe20000400000 */
[----:B------:R-:W-:Y:S01]  /*7780*/  FFMA R24, R41, R40, R24 ;  /* 0x0000002829187223 */ /* 0x000fe20000000018 */
[----:B------:R-:W-:Y:S01]  /*7790*/  LOP3.LUT R40, R73, 0xffff0000, RZ, 0xc0, !PT ;  /* 0xffff000049287812 */ /* 0x000fe200078ec0ff */
[C---:B------:R-:W-:Y:S01]  /*77a0*/  FFMA R25, R41.reuse, R42, R25 ;  /* 0x0000002a29197223 */ /* 0x040fe20000000019 */
[C---:B------:R-:W-:Y:S01]  /*77b0*/  FFMA R26, R41.reuse, R43, R26 ;  /* 0x0000002b291a7223 */ /* 0x040fe2000000001a */
[----:B------:R-:W-:Y:S01]  /*77c0*/  FMUL R31, R38, R31 ;  /* 0x0000001f261f7220 */ /* 0x000fe20000400000 */
[----:B------:R-:W-:Y:S01]  /*77d0*/  SHF.L.U32 R43, R74, 0x10, RZ ;  /* 0x000000104a2b7819 */ /* 0x000fe200000006ff */
[----:B------:R-:W-:Y:S01]  /*77e0*/  FMUL R28, R38, R32 ;  /* 0x00000020261c7220 */ /* 0x000fe20000400000 */
[----:B------:R-:W-:Y:S01]  /*77f0*/  LOP3.LUT R42, R74, 0xffff0000, RZ, 0xc0, !PT ;  /* 0xffff00004a2a7812 */ /* 0x000fe200078ec0ff */
[C---:B------:R-:W-:Y:S01]  /*7800*/  FMUL R29, R38.reuse, R33 ;  /* 0x00000021261d7220 */ /* 0x040fe20000400000 */
[C---:B------:R-:W-:Y:S01]  /*7810*/  FMUL R30, R38.reuse, R34 ;  /* 0x00000022261e7220 */ /* 0x040fe20000400000 */
[C---:B------:R-:W-:Y:S01]  /*7820*/  FFMA R31, R41.reuse, R40, R31 ;  /* 0x00000028291f7223 */ /* 0x040fe2000000001f */
[----:B------:R-:W-:Y:S01]  /*7830*/  FMUL R35, R38, R35 ;  /* 0x0000002326237220 */ /* 0x000fe20000400000 */
[C---:B------:R-:W-:Y:S01]  /*7840*/  FFMA R28, R41.reuse, R43, R28 ;  /* 0x0000002b291c7223 */ /* 0x040fe2000000001c */
[C---:B------:R-:W-:Y:S01]  /*7850*/  FFMA R29, R41.reuse, R42, R29 ;  /* 0x0000002a291d7223 */ /* 0x040fe2000000001d */
[C---:B------:R-:W-:Y:S01]  /*7860*/  FFMA R30, R41.reuse, R45, R30 ;  /* 0x0000002d291e7223 */ /* 0x040fe2000000001e */
[----:B------:R-:W-:Y:S01]  /*7870*/  FFMA R35, R41, R44, R35 ;  /* 0x0000002c29237223 */ /* 0x000fe20000000023 */
[----:B-1----:R-:W-:Y:S02]  /*7880*/  F2FP.BF16.F32.PACK_AB R52, R17, R16 ;  /* 0x000000101134723e */ /* 0x002fe400000010ff */
[----:B------:R-:W-:Y:S02]  /*7890*/  F2FP.BF16.F32.PACK_AB R53, R23, R18 ;  /* 0x000000121735723e */ /* 0x000fe400000010ff */
[----:B------:R-:W-:Y:S02]  /*78a0*/  F2FP.BF16.F32.PACK_AB R54, R21, R20 ;  /* 0x000000141536723e */ /* 0x000fe400000010ff */
[----:B------:R-:W-:Y:S02]  /*78b0*/  F2FP.BF16.F32.PACK_AB R55, R27, R22 ;  /* 0x000000161b37723e */ /* 0x000fe400000010ff */
[----:B------:R-:W-:Y:S02]  /*78c0*/  F2FP.BF16.F32.PACK_AB R104, R25, R24 ;  /* 0x000000181968723e */ /* 0x000fe400000010ff */
[----:B------:R-:W-:Y:S01]  /*78d0*/  F2FP.BF16.F32.PACK_AB R105, R31, R26 ;  /* 0x0000001a1f69723e */ /* 0x000fe200000010ff */
[----:B------:R2:W-:Y:S01]  /*78e0*/  STSM.16.M88.4 [R99+0x2000], R52 ;  /* 0x0020003463007844 */ /* 0x0005e20000000200 */
[----:B------:R-:W-:Y:S02]  /*78f0*/  F2FP.BF16.F32.PACK_AB R106, R29, R28 ;  /* 0x0000001c1d6a723e */ /* 0x000fe400000010ff */
[----:B------:R-:W-:Y:S05]  /*7900*/  F2FP.BF16.F32.PACK_AB R107, R35, R30 ;  /* 0x0000001e236b723e */ /* 0x000fea00000010ff */
[----:B------:R2:W-:Y:S01]  /*7910*/  STSM.16.M88.4 [R100+0x2000], R104 ;  /* 0x0020006864007844 */ /* 0x0005e20000000200 */
[----:B------:R-:W-:Y:S01]  /*7920*/  @!PT LDS RZ, [RZ] ;  /* 0x00000000fffff984 */ /* 0x000fe20000000800 */
[----:B------:R-:W-:Y:S01]  /*7930*/  @!PT LDS RZ, [RZ] ;  /* 0x00000000fffff984 */ /* 0x000fe20000000800 */
[----:B------:R-:W-:Y:S01]  /*7940*/  @!PT LDS RZ, [RZ] ;  /* 0x00000000fffff984 */ /* 0x000fe20000000800 */
[----:B------:R-:W-:Y:S01]  /*7950*/  @!PT LDS RZ, [RZ] ;  /* 0x00000000fffff984 */ /* 0x000fe20000000800 */
[----:B------:R1:W-:Y:S07]  /*7960*/  MEMBAR.ALL.CTA ;  /* 0x0000000000007992 */ /* 0x0003ee0000008000 */
[----:B-1----:R-:W1:Y:S02]  /*7970*/  FENCE.VIEW.ASYNC.S ;  /* 0x00000000000073c6 */ /* 0x002e640000000000 */
[----:B-1----:R-:W-:Y:S06]  /*7980*/  BAR.SYNC.DEFER_BLOCKING 0x1, 0x80 ;  /* 0x0042000000007b1d */ /* 0x002fec0000010000 */
[----:B------:R-:W-:Y:S05]  /*7990*/  @P0 BRA `(.L_x_115) ;  /* 0x0000000000280947 */ /* 0x000fea0003800000 */
[----:B------:R-:W1:Y:S01]  /*79a0*/  LDCU.64 UR6, c[0x0][0x348] ;  /* 0x00006900ff0677ac */ /* 0x000e620008000a00 */
[----:B------:R-:W-:Y:S02]  /*79b0*/  UIADD3 UR9, UPT, UPT, UR49, 0x40, URZ ;  /* 0x0000004031097890 */ /* 0x000fe4000fffe0ff */
[----:B------:R-:W-:Y:S01]  /*79c0*/  UIADD3 UR8, UPT, UPT, UR44, 0x2400, URZ ;  /* 0x000024002c087890 */ /* 0x000fe2000fffe0ff */
[----:B------:R-:W-:Y:S01]  /*79d0*/  UMOV UR10, UR50 ;  /* 0x00000032000a7c82 */ /* 0x000fe20008000000 */
[----:B------:R-:W-:Y:S01]  /*79e0*/  UMOV UR11, UR36 ;  /* 0x00000024000b7c82 */ /* 0x000fe20008000000 */
[----:B-1----:R-:W-:Y:S04]  /*79f0*/  UIADD3 UR4, UP0, UPT, UR6, 0x680, URZ ;  /* 0x0000068006047890 */ /* 0x002fe8000ff1e0ff */
[----:B------:R-:W-:Y:S09]  /*7a00*/  UIADD3.X UR5, UPT, UPT, URZ, UR7, URZ, UP0, !UPT ;  /* 0x00000007ff057290 */ /* 0x000ff200087fe4ff */
[----:B------:R1:W-:Y:S01]  /*7a10*/  UTMASTG.3D [UR8], [UR4] ;  /* 0x00000008040073b5 */ /* 0x0003e20008010000 */
[----:B------:R0:W-:Y:S01]  /*7a20*/  UTMACMDFLUSH ;  /* 0x00000000000079b7 */ /* 0x0001e20000000000 */
[----:B-1----:R-:W-:Y:S04]  /*7a30*/  DEPBAR.LE SB0, 0x1 ;  /* 0x000080400000791a */ /* 0x002fe80000000000 */
.L_x_115:
[----:B------:R-:W-:Y:S05]  /*7a40*/  BSYNC.RECONVERGENT B0 ;  /* 0x0000000000007941 */ /* 0x000fea0003800200 */
.L_x_114:
[----:B------:R-:W-:Y:S01]  /*7a50*/  BAR.SYNC.DEFER_BLOCKING 0x1, 0x80 ;  /* 0x0042000000007b1d */ /* 0x000fe20000010000 */
[----:B------:R-:W-:Y:S04]  /*7a60*/  UIADD3 UR4, UPT, UPT, UR46, 0x1, URZ ;  /* 0x000000012e047890 */ /* 0x000fe8000fffe0ff */
[----:B------:R-:W-:Y:S04]  /*7a70*/  UISETP.NE.AND UP0, UPT, UR4, 0x4, UPT ;  /* 0x000000040400788c */ /* 0x000fe8000bf05270 */
[----:B------:R-:W-:Y:S01]  /*7a80*/  USEL UR45, UR4, URZ, UP0 ;  /* 0x000000ff042d7287 */ /* 0x000fe20008000000 */
[----:B------:R1:W-:Y:S01]  /*7a90*/  @P6 SYNCS.ARRIVE.TRANS64.RED.A1T0 RZ, [R102+URZ], RZ ;  /* 0x000000ff66ff69a7 */ /* 0x0003e200081004ff */
[----:B------:R-:W-:Y:S01]  /*7aa0*/  BSSY B1, `(.L_x_116) ;  /* 0x0000018000017945 */ /* 0x000fe20003800000 */
[----:B------:R-:W3:Y:S02]  /*7ab0*/  @P6 SYNCS.PHASECHK.TRANS64.TRYWAIT P0, [R63+URZ+0x40], R108 ;  /* 0x0000406c3f0065a7 */ /* 0x000ee400080011ff */
[----:B---3--:R-:W-:Y:S01]  /*7ac0*/  @P6 SEL R60, RZ, 0x1, !P0 ;  /* 0x00000001ff3c6807 */ /* 0x008fe20004000000 */
[----:B-1----:R-:W-:Y:S06]  /*7ad0*/  @!P6 BRA `(.L_x_117) ;  /* 0x000000000050e947 */ /* 0x002fec0003800000 */
        /* <DEDUP_REMOVED lines=8> */
[----:B------:R-:W-:Y:S04]  /*7b60*/  SHF.L.U32 R4, R91, 0x1f, RZ ;  /* 0x0000001f5b047819 */ /* 0x000fe800000006ff */
[----:B------:R-:W1:Y:S02]  /*7b70*/  SYNCS.PHASECHK.TRANS64.TRYWAIT P0, [R63+URZ+0x40], R4 ;  /* 0x000040043f0075a7 */ /* 0x000e6400080011ff */
[----:B-1----:R-:W-:Y:S05]  /*7b80*/  @!P0 BRA `(.L_x_120) ;  /* 0x0000002400848947 */ /* 0x002fea0003800000 */
.L_x_119:
[----:B------:R-:W-:Y:S05]  /*7b90*/  BSYNC B0 ;  /* 0x0000000000007941 */ /* 0x000fea0003800000 */
.L_x_118:
[----:B------:R-:W-:Y:S02]  /*7ba0*/  ISETP.NE.AND P0, PT, R61, RZ, PT ;  /* 0x000000ff3d00720c */ /* 0x000fe40003f05270 */
[----:B------:R-:W-:Y:S11]  /*7bb0*/  IADD3 R46, PT, PT, R46, 0x1, RZ ;  /* 0x000000012e2e7810 */ /* 0x000ff60007ffe0ff */
[----:B-1----:R-:W-:Y:S01]  /*7bc0*/  @P0 IMAD.IADD R4, R92, 0x1, R3 ;  /* 0x000000015c040824 */ /* 0x002fe200078e0203 */
[----:B------:R-:W-:Y:S05]  /*7bd0*/  @P0 WARPSYNC.ALL ;  /* 0x0000000000000948 */ /* 0x000fea0003800000 */
[----:B------:R1:W3:Y:S04]  /*7be0*/  @P0 LDSM.16.M88.4 R48, [R2+UR44+0x400] ;  /* 0x0004002c0230083b */ /* 0x0002e80008000200 */
[----:B------:R1:W4:Y:S04]  /*7bf0*/  @P0 LDSM.16.M88.4 R56, [R0+0x400] ;  /* 0x000400000038083b */ /* 0x0003280000000200 */
[----:B------:R1:W1:Y:S04]  /*7c00*/  @P0 LDSM.16.M88.4 R64, [R3+0x400] ;  /* 0x000400000340083b */ /* 0x0002680000000200 */
[----:B------:R1:W1:Y:S02]  /*7c10*/  @P0 LDSM.16.M88.4 R72, [R4+0x400] ;  /* 0x000400000448083b */ /* 0x0002640000000200 */
.L_x_117:
[----:B------:R-:W-:Y:S05]  /*7c20*/  BSYNC B1 ;  /* 0x0000000000017941 */ /* 0x000fea0003800000 */
.L_x_116:
[----:B-1----:R-:W-:Y:S05]  /*7c30*/  VIADD R3, R39, 0x80 ;  /* 0x0000008027037836 */ /* 0x002fea0000000000 */
[----:B------:R-:W-:Y:S04]  /*7c40*/  SHF.R.U32.HI R3, RZ, 0x15, R3 ;  /* 0x00000015ff037819 */ /* 0x000fe80000011603 */
[----:B------:R-:W-:Y:S11]  /*7c50*/  LOP3.LUT P0, RZ, R3, 0x3, R82, 0x48, !PT ;  /* 0x0000000303ff7812 */ /* 0x000ff60007804852 */
[----:B------:R-:W-:Y:S02]  /*7c60*/  @!UPT UIADD3 URZ, UPT, UPT, URZ, URZ, URZ ;  /* 0x000000fffffff290 */ /* 0x000fe4000fffe0ff */
[----:B------:R-:W-:Y:S05]  /*7c70*/  @!P0 BRA `(.L_x_121) ;  /* 0x0000000000408947 */ /* 0x000fea0003800000 */
[----:B------:R-:W1:Y:S01]  /*7c80*/  LDCU.64 UR8, c[0x4][0x70] ;  /* 0x01000e00ff0877ac */ /* 0x000e620008000a00 */
[----:B------:R-:W-:Y:S01]  /*7c90*/  MOV R3, 0x0 ;  /* 0x0000000000037802 */ /* 0x000fe20000000f00 */
[----:B------:R-:W-:Y:S02]  /*7ca0*/  HFMA2 R12, -RZ, RZ, 0, 5.9604644775390625e-08 ;  /* 0x00000001ff0c7431 */ /* 0x000fe400000001ff */
[----:B------:R-:W-:Y:S02]  /*7cb0*/  IMAD.MOV.U32 R8, RZ, RZ, 0x192 ;  /* 0x00000192ff087424 */ /* 0x000fe400078e00ff */
[----:B------:R-:W-:Y:S01]  /*7cc0*/  IMAD.MOV.U32 R13, RZ, RZ, RZ ;  /* 0x000000ffff0d7224 */ /* 0x000fe200078e00ff */
[----:B------:R-:W5:Y:S01]  /*7cd0*/  LDCU.64 UR6, c[0x4][0x78] ;  /* 0x01000f00ff0677ac */ /* 0x000f620008000a00 */
[----:B------:R-:W2:Y:S01]  /*7ce0*/  LDC.64 R2, c[0x4][R3] ;  /* 0x0100000003027b82 */ /* 0x000ea20000000a00 */
[----:B------:R-:W3:Y:S01]  /*7cf0*/  LDCU.64 UR4, c[0x4][0x10] ;  /* 0x01000200ff0477ac */ /* 0x000ee20008000a00 */
[----:B-1----:R-:W-:Y:S01]  /*7d00*/  MOV R5, UR9 ;  /* 0x0000000900057c02 */ /* 0x002fe20008000f00 */
[----:B------:R-:W-:Y:S01]  /*7d10*/  IMAD.U32 R4, RZ, RZ, UR8 ;  /* 0x00000008ff047e24 */ /* 0x000fe2000f8e00ff */
[----:B-----5:R-:W-:Y:S01]  /*7d20*/  MOV R7, UR7 ;  /* 0x0000000700077c02 */ /* 0x020fe20008000f00 */
[----:B------:R-:W-:Y:S01]  /*7d30*/  IMAD.U32 R6, RZ, RZ, UR6 ;  /* 0x00000006ff067e24 */ /* 0x000fe2000f8e00ff */
[----:B---3--:R-:W-:Y:S01]  /*7d40*/  MOV R11, UR5 ;  /* 0x00000005000b7c02 */ /* 0x008fe20008000f00 */
[----:B------:R-:W-:Y:S02]  /*7d50*/  IMAD.U32 R10, RZ, RZ, UR4 ;  /* 0x00000004ff0a7e24 */ /* 0x000fe4000f8e00ff */
[----:B------:R-:W-:Y:S07]  /*7d60*/  LEPC R20, `(.L_x_121) ;  /* 0x000000001014794e */ /* 0x000fee0000000000 */
[----:B--2-4-:R-:W-:Y:S05]  /*7d70*/  CALL.ABS.NOINC R2 ;  /* 0x0000000002007343 */ /* 0x014fea0003c00000 */
.L_x_121:
[C---:B---3--:R-:W-:Y:S01]  /*7d80*/  SHF.L.U32 R40, R48.reuse, 0x10, RZ ;  /* 0x0000001030287819 */ /* 0x048fe200000006ff */
[----:B------:R-:W-:Y:S05]  /*7d90*/  WARPSYNC.ALL ;  /* 0x0000000000007948 */ /* 0x000fea0003800000 */
[----:B------:R-:W-:Y:S01]  /*7da0*/  R2UR UR4, R39 ;  /* 0x00000000270472ca */ /* 0x000fe200000e0000 */
[----:B------:R-:W-:Y:S01]  /*7db0*/  BSSY.RECONVERGENT B0, `(.L_x_122) ;  /* 0x000008f000007945 */ /* 0x000fe20003800200 */
[----:B------:R-:W-:Y:S02]  /*7dc0*/  LOP3.LUT R43, R48, 0xffff0000, RZ, 0xc0, !PT ;  /* 0xffff0000302b7812 */ /* 0x000fe400078ec0ff */
[----:B------:R-:W-:Y:S02]  /*7dd0*/  SHF.L.U32 R42, R49, 0x10, RZ ;  /* 0x00000010312a7819 */ /* 0x000fe400000006ff */
[C---:B------:R-:W-:Y:S02]  /*7de0*/  SHF.L.U32 R45, R51.reuse, 0x10, RZ ;  /* 0x00000010332d7819 */ /* 0x040fe400000006ff */
[----:B------:R-:W-:Y:S02]  /*7df0*/  LOP3.LUT R44, R51, 0xffff0000, RZ, 0xc0, !PT ;  /* 0xffff0000332c7812 */ /* 0x000fe400078ec0ff */
[----:B------:R-:W-:Y:S02]  /*7e00*/  ISETP.NE.AND P6, PT, R95, RZ, PT ;  /* 0x000000ff5f00720c */ /* 0x000fe40003fc5270 */
[----:B------:R-:W-:Y:S01]  /*7e10*/  ISETP.NE.AND P0, PT, R94, RZ, PT ;  /* 0x000000ff5e00720c */ /* 0x000fe20003f05270 */
[----:B------:R-:W1:Y:S01]  /*7e20*/  LDTM.16dp256bit.x8 R4, tmem[UR4+0x80] ;  /* 0x00008004000479ee */ /* 0x000e6200081a0000 */
[----:B------:R-:W-:Y:S02]  /*7e30*/  MOV R63, UR45 ;  /* 0x0000002d003f7c02 */ /* 0x000fe40008000f00 */
[----:B------:R-:W-:Y:S07]  /*7e40*/  LEA R108, R46, UR44, 0x3 ;  /* 0x0000002c2e6c7c11 */ /* 0x000fee000f8e18ff */
[----:B------:R-:W-:Y:S04]  /*7e50*/  @P6 LEA R63, R63, UR44, 0x3 ;  /* 0x0000002c3f3f6c11 */ /* 0x000fe8000f8e18ff */
[----:B------:R-:W-:Y:S02]  /*7e60*/  @P6 IADD3 R102, PT, PT, R63, 0x60, RZ ;  /* 0x000000603f666810 */ /* 0x000fe40007ffe0ff */
[----:B------:R-:W-:Y:S02]  /*7e70*/  @P6 SHF.L.U32 R63, R91, 0x1f, RZ ;  /* 0x0000001f5b3f6819 */ /* 0x000fe400000006ff */
[----:B------:R-:W-:Y:S01]  /*7e80*/  @P6 PRMT R102, R101, 0x654, R102 ;  /* 0x0000065465666816 */ /* 0x000fe20000000066 */
[C---:B-1----:R-:W-:Y:S01]  /*7e90*/  FMUL R0, R38.reuse, R4 ;  /* 0x0000000426007220 */ /* 0x042fe20000400000 */
[C---:B------:R-:W-:Y:S01]  /*7ea0*/  FMUL R2, R38.reuse, R5 ;  /* 0x0000000526027220 */ /* 0x040fe20000400000 */
[C---:B------:R-:W-:Y:S01]  /*7eb0*/  FMUL R3, R38.reuse, R6 ;  /* 0x0000000626037220 */ /* 0x040fe20000400000 */
        /* <DEDUP_REMOVED lines=8> */
[----:B--2---:R-:W-:Y:S01]  /*7f40*/  F2FP.BF16.F32.PACK_AB R68, R2, R0 ;  /* 0x000000000244723e */ /* 0x004fe200000010ff */
[----:B------:R-:W-:Y:S01]  /*7f50*/  FMUL R5, R38, R9 ;  /* 0x0000000926057220 */ /* 0x000fe20000400000 */
[C---:B------:R-:W-:Y:S01]  /*7f60*/  FFMA R7, R41.reuse, R40, R7 ;  /* 0x0000002829077223 */ /* 0x040fe20000000007 */
[----:B----4-:R-:W-:Y:S01]  /*7f70*/  SHF.L.U32 R40, R56, 0x10, RZ ;  /* 0x0000001038287819 */ /* 0x010fe200000006ff */
[C---:B------:R-:W-:Y:S01]  /*7f80*/  FMUL R6, R38.reuse, R10 ;  /* 0x0000000a26067220 */ /* 0x040fe20000400000 */
[C---:B------:R-:W-:Y:S01]  /*7f90*/  FMUL R11, R38.reuse, R11 ;  /* 0x0000000b260b7220 */ /* 0x040fe20000400000 */
[----:B------:R-:W-:Y:S01]  /*7fa0*/  FFMA R4, R41, R43, R4 ;  /* 0x0000002b29047223 */ /* 0x000fe20000000004 */
[----:B------:R-:W-:Y:S01]  /*7fb0*/  SHF.L.U32 R43, R57, 0x10, RZ ;  /* 0x00000010392b7819 */ /* 0x000fe200000006ff */
[----:B------:R-:W-:Y:S01]  /*7fc0*/  FMUL R8, R38, R12 ;  /* 0x0000000c26087220 */ /* 0x000fe20000400000 */
[----:B------:R-:W-:Y:S01]  /*7fd0*/  F2FP.BF16.F32.PACK_AB R69, R7, R3 ;  /* 0x000000030745723e */ /* 0x000fe200000010ff */
[C---:B------:R-:W-:Y:S01]  /*7fe0*/  FFMA R5, R41.reuse, R42, R5 ;  /* 0x0000002a29057223 */ /* 0x040fe20000000005 */
[----:B------:R-:W-:Y:S01]  /*7ff0*/  LOP3.LUT R42, R56, 0xffff0000, RZ, 0xc0, !PT ;  /* 0xffff0000382a7812 */ /* 0x000fe200078ec0ff */
[----:B------:R-:W-:Y:S01]  /*8000*/  FFMA R6, R41, R45, R6 ;  /* 0x0000002d29067223 */ /* 0x000fe20000000006 */
[----:B------:R-:W-:Y:S01]  /*8010*/  SHF.L.U32 R45, R65, 0x10, RZ ;  /* 0x00000010412d7819 */ /* 0x000fe200000006ff */
[----:B------:R-:W-:Y:S01]  /*8020*/  FFMA R11, R41, R44, R11 ;  /* 0x0000002c290b7223 */ /* 0x000fe2000000000b */
[----:B------:R-:W-:Y:S01]  /*8030*/  F2FP.BF16.F32.PACK_AB R70, R5, R4 ;  /* 0x000000040546723e */ /* 0x000fe200000010ff */
[----:B------:R-:W-:Y:S01]  /*8040*/  FFMA R8, R41, R40, R8 ;  /* 0x0000002829087223 */ /* 0x000fe20000000008 */
[----:B------:R-:W-:Y:S01]  /*8050*/  LOP3.LUT R40, R57, 0xffff0000, RZ, 0xc0, !PT ;  /* 0xffff000039287812 */ /* 0x000fe200078ec0ff */
[C---:B------:R-:W-:Y:S01]  /*8060*/  FMUL R9, R38.reuse, R13 ;  /* 0x0000000d26097220 */ /* 0x040fe20000400000 */
[----:B------:R-:W-:Y:S01]  /*8070*/  F2FP.BF16.F32.PACK_AB R71, R11, R6 ;  /* 0x000000060b47723e */ /* 0x000fe200000010ff */
[C---:B------:R-:W-:Y:S01]  /*8080*/  FMUL R10, R38.reuse, R14 ;  /* 0x0000000e260a7220 */ /* 0x040fe20000400000 */
[----:B------:R-:W-:Y:S01]  /*8090*/  LOP3.LUT R44, R75, 0xffff0000, RZ, 0xc0, !PT ;  /* 0xffff00004b2c7812 */ /* 0x000fe200078ec0ff */
[----:B------:R-:W-:Y:S01]  /*80a0*/  FMUL R15, R38, R15 ;  /* 0x0000000f260f7220 */ /* 0x000fe20000400000 */
        /* <DEDUP_REMOVED lines=8> */
[----:B------:R-:W-:Y:S01]  /*8130*/  FMUL R13, R38, R17 ;  /* 0x00000011260d7220 */ /* 0x000fe20000400000 */
[----:B------:R-:W-:Y:S01]  /*8140*/  F2FP.BF16.F32.PACK_AB R53, R15, R10 ;  /* 0x0000000a0f35723e */ /* 0x000fe200000010ff */
[C---:B------:R-:W-:Y:S01]  /*8150*/  FFMA R12, R41.reuse, R42, R12 ;  /* 0x0000002a290c7223 */ /* 0x040fe2000000000c */
[----:B------:R-:W-:Y:S01]  /*8160*/  LOP3.LUT R42, R64, 0xffff0000, RZ, 0xc0, !PT ;  /* 0xffff0000402a7812 */ /* 0x000fe200078ec0ff */
[C---:B------:R-:W-:Y:S01]  /*8170*/  FMUL R14, R38.reuse, R18 ;  /* 0x00000012260e7220 */ /* 0x040fe20000400000 */
[----:B------:R-:W-:Y:S01]  /*8180*/  FFMA R13, R41, R40, R13 ;  /* 0x00000028290d7223 */ /* 0x000fe2000000000d */
[----:B------:R-:W-:Y:S01]  /*8190*/  LOP3.LUT R40, R59, 0xffff0000, RZ, 0xc0, !PT ;  /* 0xffff00003b287812 */ /* 0x000fe200078ec0ff */
[----:B------:R-:W-:Y:S01]  /*81a0*/  FMUL R19, R38, R19 ;  /* 0x0000001326137220 */ /* 0x000fe20000400000 */
[----:B------:R-:W-:Y:S01]  /*81b0*/  FFMA R14, R41, R43, R14 ;  /* 0x0000002b290e7223 */ /* 0x000fe2000000000e */
[----:B------:R-:W-:Y:S01]  /*81c0*/  SHF.L.U32 R43, R64, 0x10, RZ ;  /* 0x00000010402b7819 */ /* 0x000fe200000006ff */
[C---:B------:R-:W-:Y:S01]  /*81d0*/  FMUL R16, R38.reuse, R20 ;  /* 0x0000001426107220 */ /* 0x040fe20000400000 */
[----:B------:R-:W-:Y:S01]  /*81e0*/  F2FP.BF16.F32.PACK_AB R54, R13, R12 ;  /* 0x0000000c0d36723e */ /* 0x000fe200000010ff */
[----:B------:R1:W-:Y:S01]  /*81f0*/  STSM.16.M88.4 [R97+0x4400], R68 ;  /* 0x0044004461007844 */ /* 0x0003e20000000200 */
        /* <DEDUP_REMOVED lines=24> */
[----:B------:R2:W-:Y:S01]  /*8380*/  STSM.16.M88.4 [R96+0x4400], R52 ;  /* 0x0044003460007844 */ /* 0x0005e20000000200 */
[----:B------:R-:W-:Y:S01]  /*8390*/  FFMA R27, R41, R42, R27 ;  /* 0x0000002a291b7223 */ /* 0x000fe2000000001b */
[----:B------:R-:W-:Y:S01]  /*83a0*/  LOP3.LUT R42, R72, 0xffff0000, RZ, 0xc0, !PT ;  /* 0xffff0000482a7812 */ /* 0x000fe200078ec0ff */
[C---:B------:R-:W-:Y:S01]  /*83b0*/  FMUL R24, R38.reuse, R28 ;  /* 0x0000001c26187220 */ /* 0x040fe20000400000 */
[C---:B------:R-:W-:Y:S01]  /*83c0*/  FMUL R25, R38.reuse, R29 ;  /* 0x0000001d26197220 */ /* 0x040fe20000400000 */
[C---:B------:R-:W-:Y:S01]  /*83d0*/  FMUL R26, R38.reuse, R30 ;  /* 0x0000001e261a7220 */ /* 0x040fe20000400000 */
[----:B-1----:R-:W-:Y:S01]  /*83e0*/  F2FP.BF16.F32.PACK_AB R68, R17, R16 ;  /* 0x000000101144723e */ /* 0x002fe200000010ff */
[C---:B------:R-:W-:Y:S01]  /*83f0*/  FFMA R24, R41.reuse, R40, R24 ;  /* 0x0000002829187223 */ /* 0x040fe20000000018 */
[C---:B------:R-:W-:Y:S01]  /*8400*/  FFMA R25, R41.reuse, R42, R25 ;  /* 0x0000002a29197223 */ /* 0x040fe20000000019 */
[----:B------:R-:W-:Y:S01]  /*8410*/  FFMA R26, R41, R43, R26 ;  /* 0x0000002b291a7223 */ /* 0x000fe2000000001a */
[----:B------:R-:W-:Y:S01]  /*8420*/  LOP3.LUT R40, R73, 0xffff0000, RZ, 0xc0, !PT ;  /* 0xffff000049287812 */ /* 0x000fe200078ec0ff */
        /* <DEDUP_REMOVED lines=39> */
.L_x_123:
[----:B------:R-:W-:Y:S05]  /*86a0*/  BSYNC.RECONVERGENT B0 ;  /* 0x0000000000007941 */ /* 0x000fea0003800200 */
.L_x_122:
        /* <DEDUP_REMOVED lines=20> */
.L_x_127:
[----:B------:R-:W-:Y:S05]  /*87f0*/  BSYNC B0 ;  /* 0x0000000000007941 */ /* 0x000fea0003800000 */
.L_x_126:
[----:B------:R-:W-:Y:S11]  /*8800*/  ISETP.NE.AND P0, PT, R61, RZ, PT ;  /* 0x000000ff3d00720c */ /* 0x000ff60003f05270 */
[----:B------:R-:W-:Y:S02]  /*8810*/  @!UPT UIADD3 URZ, UPT, UPT, URZ, URZ, URZ ;  /* 0x000000fffffff290 */ /* 0x000fe4000fffe0ff */
[----:B------:R-:W-:Y:S01]  /*8820*/  @P0 IADD3 R2, PT, PT, R92, R5, RZ ;  /* 0x000000055c020210 */ /* 0x000fe20007ffe0ff */
[----:B------:R-:W-:Y:S05]  /*8830*/  @P0 WARPSYNC.ALL ;  /* 0x0000000000000948 */ /* 0x000fea0003800000 */
[----:B------:R3:W4:Y:S04]  /*8840*/  @P0 LDSM.16.M88.4 R48, [R46+UR44+0x400] ;  /* 0x0004002c2e30083b */ /* 0x0007280008000200 */
[----:B------:R3:W1:Y:S04]  /*8850*/  @P0 LDSM.16.M88.4 R56, [R0+0x400] ;  /* 0x000400000038083b */ /* 0x0006680000000200 */
[----:B------:R3:W1:Y:S04]  /*8860*/  @P0 LDSM.16.M88.4 R64, [R5+0x400] ;  /* 0x000400000540083b */ /* 0x0006680000000200 */
[----:B------:R3:W1:Y:S02]  /*8870*/  @P0 LDSM.16.M88.4 R72, [R2+0x400] ;  /* 0x000400000248083b */ /* 0x0006640000000200 */
.L_x_125:
[----:B------:R-:W-:Y:S05]  /*8880*/  BSYNC B1 ;  /* 0x0000000000017941 */ /* 0x000fea0003800000 */
.L_x_124:
        /* <DEDUP_REMOVED lines=11> */
[----:B---3--:R-:W3:Y:S01]  /*8940*/  LDC.64 R2, c[0x4][R3] ;  /* 0x0100000003027b82 */ /* 0x008ee20000000a00 */
[----:B------:R-:W2:Y:S01]  /*8950*/  LDCU.64 UR4, c[0x4][0x10] ;  /* 0x01000200ff0477ac */ /* 0x000ea20008000a00 */
[----:B-1----:R-:W-:Y:S01]  /*8960*/  MOV R5, UR9 ;  /* 0x0000000900057c02 */ /* 0x002fe20008000f00 */
[----:B------:R-:W-:Y:S01]  /*8970*/  IMAD.U32 R4, RZ, RZ, UR8 ;  /* 0x00000008ff047e24 */ /* 0x000fe2000f8e00ff */
[----:B-----5:R-:W-:Y:S01]  /*8980*/  MOV R7, UR7 ;  /* 0x0000000700077c02 */ /* 0x020fe20008000f00 */
[----:B------:R-:W-:Y:S01]  /*8990*/  IMAD.U32 R6, RZ, RZ, UR6 ;  /* 0x00000006ff067e24 */ /* 0x000fe2000f8e00ff */
[----:B--2---:R-:W-:Y:S01]  /*89a0*/  MOV R11, UR5 ;  /* 0x00000005000b7c02 */ /* 0x004fe20008000f00 */
[----:B------:R-:W-:Y:S02]  /*89b0*/  IMAD.U32 R10, RZ, RZ, UR4 ;  /* 0x00000004ff0a7e24 */ /* 0x000fe4000f8e00ff */
[----:B------:R-:W-:Y:S07]  /*89c0*/  LEPC R20, `(.L_x_129) ;  /* 0x000000001014794e */ /* 0x000fee0000000000 */
[----:B---34-:R-:W-:Y:S05]  /*89d0*/  CALL.ABS.NOINC R2 ;  /* 0x0000000002007343 */ /* 0x018fea0003c00000 */
.L_x_129:
[----:B------:R-:W-:Y:S01]  /*89e0*/  ISETP.NE.AND P0, PT, R94, RZ, PT ;  /* 0x000000ff5e00720c */ /* 0x000fe20003f05270 */
[----:B------:R-:W-:Y:S05]  /*89f0*/  WARPSYNC.ALL ;  /* 0x0000000000007948 */ /* 0x000fea0003800000 */
[----:B------:R-:W-:Y:S01]  /*8a00*/  R2UR UR4, R39 ;  /* 0x00000000270472ca */ /* 0x000fe200000e0000 */
[----:B------:R-:W1:Y:S01]  /*8a10*/  S2UR UR6, SR_CgaCtaId ;  /* 0x00000000000679c3 */ /* 0x000e620000008800 */
[C---:B----4-:R-:W-:Y:S01]  /*8a20*/  SHF.L.U32 R40, R48.reuse, 0x10, RZ ;  /* 0x0000001030287819 */ /* 0x050fe200000006ff */
[----:B------:R-:W-:Y:S01]  /*8a30*/  BSSY.RECONVERGENT B0, `(.L_x_130) ;  /* 0x000008c000007945 */ /* 0x000fe20003800200 */
[----:B------:R-:W-:Y:S02]  /*8a40*/  LOP3.LUT R42, R48, 0xffff0000, RZ, 0xc0, !PT ;  /* 0xffff0000302a7812 */ /* 0x000fe400078ec0ff */
[C---:B------:R-:W-:Y:S02]  /*8a50*/  SHF.L.U32 R43, R49.reuse, 0x10, RZ ;  /* 0x00000010312b7819 */ /* 0x040fe400000006ff */
[----:B------:R-:W-:Y:S02]  /*8a60*/  LOP3.LUT R44, R49, 0xffff0000, RZ, 0xc0, !PT ;  /* 0xffff0000312c7812 */ /* 0x000fe400078ec0ff */
[C---:B------:R-:W-:Y:S02]  /*8a70*/  SHF.L.U32 R45, R50.reuse, 0x10, RZ ;  /* 0x00000010322d7819 */ /* 0x040fe400000006ff */
[----:B---3--:R-:W-:Y:S01]  /*8a80*/  LOP3.LUT R46, R50, 0xffff0000, RZ, 0xc0, !PT ;  /* 0xffff0000322e7812 */ /* 0x008fe200078ec0ff */
[----:B------:R-:W3:Y:S01]  /*8a90*/  LDTM.16dp256bit.x8 R4, tmem[UR4+0xc0] ;  /* 0x0000c004000479ee */ /* 0x000ee200081a0000 */
[C---:B------:R-:W-:Y:S01]  /*8aa0*/  SHF.L.U32 R47, R51.reuse, 0x10, RZ ;  /* 0x00000010332f7819 */ /* 0x040fe200000006ff */
[----:B------:R-:W-:Y:S01]  /*8ab0*/  NOP ;  /* 0x0000000000007918 */ /* 0x000fe20000000000 */
[----:B------:R-:W-:Y:S02]  /*8ac0*/  LOP3.LUT R49, R51, 0xffff0000, RZ, 0xc0, !PT ;  /* 0xffff000033317812 */ /* 0x000fe400078ec0ff */
[----:B------:R-:W-:Y:S02]  /*8ad0*/  R2UR UR5, R98 ;  /* 0x00000000620572ca */ /* 0x000fe400000e0000 */
[C---:B------:R-:W-:Y:S02]  /*8ae0*/  SHF.L.U32 R48, R56.reuse, 0x10, RZ ;  /* 0x0000001038307819 */ /* 0x040fe400000006ff */
[----:B------:R-:W-:Y:S02]  /*8af0*/  LOP3.LUT R51, R56, 0xffff0000, RZ, 0xc0, !PT ;  /* 0xffff000038337812 */ /* 0x000fe400078ec0ff */
[C---:B------:R-:W-:Y:S02]  /*8b00*/  SHF.L.U32 R50, R57.reuse, 0x10, RZ ;  /* 0x0000001039327819 */ /* 0x040fe400000006ff */
[----:B--2---:R-:W-:Y:S02]  /*8b10*/  LOP3.LUT R52, R57, 0xffff0000, RZ, 0xc0, !PT ;  /* 0xffff000039347812 */ /* 0x004fe400078ec0ff */
[C---:B------:R-:W-:Y:S02]  /*8b20*/  SHF.L.U32 R53, R58.reuse, 0x10, RZ ;  /* 0x000000103a357819 */ /* 0x040fe400000006ff */
[----:B------:R-:W-:Y:S01]  /*8b30*/  LOP3.LUT R54, R58, 0xffff0000, RZ, 0xc0, !PT ;  /* 0xffff00003a367812 */ /* 0x000fe200078ec0ff */
[----:B------:R-:W-:Y:S01]  /*8b40*/  UIADD3 UR4, UPT, UPT, UR5, 0xd0, URZ ;  /* 0x000000d005047890 */ /* 0x000fe2000fffe0ff */
[C---:B------:R-:W-:Y:S02]  /*8b50*/  SHF.L.U32 R55, R59.reuse, 0x10, RZ ;  /* 0x000000103b377819 */ /* 0x040fe400000006ff */
[----:B------:R-:W-:Y:S02]  /*8b60*/  LOP3.LUT R56, R59, 0xffff0000, RZ, 0xc0, !PT ;  /* 0xffff00003b387812 */ /* 0x000fe400078ec0ff */
[----:B------:R-:W-:Y:S01]  /*8b70*/  SHF.L.U32 R57, R64, 0x10, RZ ;  /* 0x0000001040397819 */ /* 0x000fe200000006ff */
[----:B-1----:R-:W-:Y:S01]  /*8b80*/  UPRMT UR4, UR6, 0x654, UR4 ;  /* 0x0000065406047896 */ /* 0x002fe20008000004 */
[C---:B---3--:R-:W-:Y:S01]  /*8b90*/  FMUL R4, R38.reuse, R4 ;  /* 0x0000000426047220 */ /* 0x048fe20000400000 */
[C---:B------:R-:W-:Y:S01]  /*8ba0*/  FMUL R5, R38.reuse, R5 ;  /* 0x0000000526057220 */ /* 0x040fe20000400000 */
[----:B------:R-:W-:Y:S01]  /*8bb0*/  FMUL R6, R38, R6 ;  /* 0x0000000626067220 */ /* 0x000fe20000400000 */
[----:B------:R-:W-:Y:S01]  /*8bc0*/  LOP3.LUT R58, R64, 0xffff0000, RZ, 0xc0, !PT ;  /* 0xffff0000403a7812 */ /* 0x000fe200078ec0ff */
[C---:B------:R-:W-:Y:S01]  /*8bd0*/  FFMA R4, R41.reuse, R40, R4 ;  /* 0x0000002829047223 */ /* 0x040fe20000000004 */
[----:B------:R-:W-:Y:S01]  /*8be0*/  FFMA R5, R41, R42, R5 ;  /* 0x0000002a29057223 */ /* 0x000fe20000000005 */
[----:B------:R-:W-:Y:S01]  /*8bf0*/  SHF.L.U32 R59, R65, 0x10, RZ ;  /* 0x00000010413b7819 */ /* 0x000fe200000006ff */
[----:B------:R-:W-:Y:S01]  /*8c00*/  FFMA R6, R41, R43, R6 ;  /* 0x0000002b29067223 */ /* 0x000fe20000000006 */
[----:B------:R-:W-:Y:S01]  /*8c10*/  SYNCS.ARRIVE.TRANS64.RED.A1T0 RZ, [UR4], RZ ;  /* 0x000000ffffff79a7 */ /* 0x000fe20008100404 */
[C---:B------:R-:W-:Y:S01]  /*8c20*/  FMUL R7, R38.reuse, R7 ;  /* 0x0000000726077220 */ /* 0x040fe20000400000 */
[----:B------:R-:W-:Y:S01]  /*8c30*/  LOP3.LUT R60, R65, 0xffff0000, RZ, 0xc0, !PT ;  /* 0xffff0000413c7812 */ /* 0x000fe200078ec0ff */
[C---:B------:R-:W-:Y:S01]  /*8c40*/  FMUL R8, R38.reuse, R8 ;  /* 0x0000000826087220 */ /* 0x040fe20000400000 */
[----:B------:R-:W-:Y:S01]  /*8c50*/  F2FP.BF16.F32.PACK_AB R104, R5, R4 ;  /* 0x000000040568723e */ /* 0x000fe200000010ff */
[C---:B------:R-:W-:Y:S01]  /*8c60*/  FFMA R7, R41.reuse, R44, R7 ;  /* 0x0000002c29077223 */ /* 0x040fe20000000007 */
[----:B------:R-:W-:Y:S01]  /*8c70*/  FMUL R9, R38, R9 ;  /* 0x0000000926097220 */ /* 0x000fe20000400000 */
[----:B------:R-:W-:Y:S01]  /*8c80*/  FFMA R8, R41, R45, R8 ;  /* 0x0000002d29087223 */ /* 0x000fe20000000008 */
[----:B------:R-:W-:Y:S01]  /*8c90*/  SHF.L.U32 R61, R66, 0x10, RZ ;  /* 0x00000010423d7819 */ /* 0x000fe200000006ff */
[C---:B------:R-:W-:Y:S01]  /*8ca0*/  FMUL R0, R38.reuse, R10 ;  /* 0x0000000a26007220 */ /* 0x040fe20000400000 */
[----:B------:R-:W-:Y:S01]  /*8cb0*/  F2FP.BF16.F32.PACK_AB R105, R7, R6 ;  /* 0x000000060769723e */ /* 0x000fe200000010ff */
[C---:B------:R-:W-:Y:S01]  /*8cc0*/  FFMA R9, R41.reuse, R46, R9 ;  /* 0x0000002e29097223 */ /* 0x040fe20000000009 */
[----:B------:R-:W-:Y:S01]  /*8cd0*/  FMUL R2, R38, R11 ;  /* 0x0000000b26027220 */ /* 0x000fe20000400000 */
[----:B------:R-:W-:Y:S01]  /*8ce0*/  FFMA R0, R41, R47, R0 ;  /* 0x0000002f29007223 */ /* 0x000fe20000000000 */
[----:B------:R-:W-:Y:S01]  /*8cf0*/  LOP3.LUT R62, R66, 0xffff0000, RZ, 0xc0, !PT ;  /* 0xffff0000423e7812 */ /* 0x000fe200078ec0ff */
[C---:B------:R-:W-:Y:S01]  /*8d00*/  FMUL R3, R38.reuse, R12 ;  /* 0x0000000c26037220 */ /* 0x040fe20000400000 */
[----:B------:R-:W-:Y:S01]  /*8d10*/  F2FP.BF16.F32.PACK_AB R106, R9, R8 ;  /* 0x00000008096a723e */ /* 0x000fe200000010ff */
[C---:B------:R-:W-:Y:S01]  /*8d20*/  FFMA R2, R41.reuse, R49, R2 ;  /* 0x0000003129027223 */ /* 0x040fe20000000002 */
[C---:B------:R-:W-:Y:S01]  /*8d30*/  FMUL R10, R38.reuse, R13 ;  /* 0x0000000d260a7220 */ /* 0x040fe20000400000 */
[----:B------:R-:W-:Y:S01]  /*8d40*/  FFMA R3, R41, R48, R3 ;  /* 0x0000003029037223 */ /* 0x000fe20000000003 */
[----:B------:R-:W-:Y:S01]  /*8d50*/  SHF.L.U32 R63, R67, 0x10, RZ ;  /* 0x00000010433f7819 */ /* 0x000fe200000006ff */
[----:B------:R-:W-:Y:S01]  /*8d60*/  FMUL R11, R38, R14 ;  /* 0x0000000e260b7220 */ /* 0x000fe20000400000 */
[----:B------:R-:W-:Y:S01]  /*8d70*/  F2FP.BF16.F32.PACK_AB R107, R2, R0 ;  /* 0x00000000026b723e */ /* 0x000fe200000010ff */
[C---:B------:R-:W-:Y:S01]  /*8d80*/  FFMA R10, R41.reuse, R51, R10 ;  /* 0x00000033290a7223 */ /* 0x040fe2000000000a */
[----:B------:R-:W-:Y:S01]  /*8d90*/  FMUL R15, R38, R15 ;  /* 0x0000000f260f7220 */ /* 0x000fe20000400000 */
[----:B------:R-:W-:Y:S01]  /*8da0*/  FFMA R11, R41, R50, R11 ;  /* 0x00000032290b7223 */ /* 0x000fe2000000000b */
[----:B------:R-:W-:Y:S01]  /*8db0*/  LOP3.LUT R64, R67, 0xffff0000, RZ, 0xc0, !PT ;  /* 0xffff000043407812 */ /* 0x000fe200078ec0ff */
[----:B------:R1:W-:Y:S01]  /*8dc0*/  STSM.16.M88.4 [R97+0x6400], R104 ;  /* 0x0064006861007844 */ /* 0x0003e20000000200 */
[----:B------:R-:W-:Y:S01]  /*8dd0*/  F2FP.BF16.F32.PACK_AB R108, R10, R3 ;  /* 0x000000030a6c723e */ /* 0x000fe200000010ff */
[C---:B------:R-:W-:Y:S01]  /*8de0*/  FFMA R15, R41.reuse, R52, R15 ;  /* 0x00000034290f7223 */ /* 0x040fe2000000000f */
[C---:B------:R-:W-:Y:S01]  /*8df0*/  FMUL R12, R38.reuse, R16 ;  /* 0x00000010260c7220 */ /* 0x040fe20000400000 */
[C---:B------:R-:W-:Y:S01]  /*8e00*/  FMUL R13, R38.reuse, R17 ;  /* 0x00000011260d7220 */ /* 0x040fe20000400000 */
[----:B------:R-:W-:Y:S01]  /*8e10*/  FMUL R14, R38, R18 ;  /* 0x00000012260e7220 */ /* 0x000fe20000400000 */
[----:B------:R-:W-:Y:S01]  /*8e20*/  SHF.L.U32 R65, R72, 0x10, RZ ;  /* 0x0000001048417819 */ /* 0x000fe200000006ff */
[----:B------:R-:W-:Y:S01]  /*8e30*/  FFMA R12, R41, R53, R12 ;  /* 0x00000035290c7223 */ /* 0x000fe2000000000c */
[----:B------:R-:W-:Y:S01]  /*8e40*/  F2FP.BF16.F32.PACK_AB R109, R15, R11 ;  /* 0x0000000b0f6d723e */ /* 0x000fe200000010ff */
[C---:B------:R-:W-:Y:S01]  /*8e50*/  FFMA R13, R41.reuse, R54, R13 ;  /* 0x00000036290d7223 */ /* 0x040fe2000000000d */
[----:B------:R-:W-:Y:S01]  /*8e60*/  FFMA R14, R41, R55, R14 ;  /* 0x00000037290e7223 */ /* 0x000fe2000000000e */
[----:B------:R-:W-:Y:S01]  /*8e70*/  FMUL R19, R38, R19 ;  /* 0x0000001326137220 */ /* 0x000fe20000400000 */
[----:B------:R-:W-:Y:S01]  /*8e80*/  LOP3.LUT R66, R72, 0xffff0000, RZ, 0xc0, !PT ;  /* 0xffff000048427812 */ /* 0x000fe200078ec0ff */
[C---:B------:R-:W-:Y:S01]  /*8e90*/  FMUL R16, R38.reuse, R20 ;  /* 0x0000001426107220 */ /* 0x040fe20000400000 */
[----:B------:R-:W-:Y:S01]  /*8ea0*/  F2FP.BF16.F32.PACK_AB R110, R13, R12 ;  /* 0x0000000c0d6e723e */ /* 0x000fe200000010ff */
[C---:B------:R-:W-:Y:S01]  /*8eb0*/  FFMA R19, R41.reuse, R56, R19 ;  /* 0x0000003829137223 */ /* 0x040fe20000000013 */
[C---:B------:R-:W-:Y:S01]  /*8ec0*/  FMUL R17, R38.reuse, R21 ;  /* 0x0000001526117220 */ /* 0x040fe20000400000 */
[----:B------:R-:W-:Y:S01]  /*8ed0*/  FFMA R16, R41, R57, R16 ;  /* 0x0000003929107223 */ /* 0x000fe20000000010 */
[----:B------:R-:W-:Y:S01]  /*8ee0*/  SHF.L.U32 R67, R73, 0x10, RZ ;  /* 0x0000001049437819 */ /* 0x000fe200000006ff */
[C---:B------:R-:W-:Y:S01]  /*8ef0*/  FMUL R18, R38.reuse, R22 ;  /* 0x0000001626127220 */ /* 0x040fe20000400000 */
[----:B------:R-:W-:Y:S01]  /*8f00*/  F2FP.BF16.F32.PACK_AB R111, R19, R14 ;  /* 0x0000000e136f723e */ /* 0x000fe200000010ff */
[C---:B------:R-:W-:Y:S01]  /*8f10*/  FFMA R17, R41.reuse, R58, R17 ;  /* 0x0000003a29117223 */ /* 0x040fe20000000011 */
[C---:B------:R-:W-:Y:S01]  /*8f20*/  FMUL R23, R38.reuse, R23 ;  /* 0x0000001726177220 */ /* 0x040fe20000400000 */
        /* <DEDUP_REMOVED lines=12> */
[C---:B------:R-:W-:Y:S01]  /*8ff0*/  FMUL R27, R38.reuse, R27 ;  /* 0x0000001b261b7220 */ /* 0x040fe20000400000 */
[C---:B------:R-:W-:Y:S01]  /*9000*/  FMUL R24, R38.reuse, R28 ;  /* 0x0000001c26187220 */ /* 0x040fe20000400000 */
[C---:B------:R-:W-:Y:S01]  /*9010*/  FMUL R25, R38.reuse, R29 ;  /* 0x0000001d26197220 */ /* 0x040fe20000400000 */
[C---:B------:R-:W-:Y:S01]  /*9020*/  FFMA R22, R41.reuse, R63, R22 ;  /* 0x0000003f29167223 */ /* 0x040fe20000000016 */
[C---:B------:R-:W-:Y:S01]  /*9030*/  FMUL R26, R38.reuse, R30 ;  /* 0x0000001e261a7220 */ /* 0x040fe20000400000 */
[C---:B------:R-:W-:Y:S01]  /*9040*/  FFMA R27, R41.reuse, R64, R27 ;  /* 0x00000040291b7223 */ /* 0x040fe2000000001b */
[----:B------:R-:W-:Y:S01]  /*9050*/  FMUL R31, R38, R31 ;  /* 0x0000001f261f7220 */ /* 0x000fe20000400000 */
[C---:B------:R-:W-:Y:S01]  /*9060*/  FFMA R24, R41.reuse, R65, R24 ;  /* 0x0000004129187223 */ /* 0x040fe20000000018 */
[----:B------:R-:W-:Y:S01]  /*9070*/  LOP3.LUT R70, R74, 0xffff0000, RZ, 0xc0, !PT ;  /* 0xffff00004a467812 */ /* 0x000fe200078ec0ff */
[C---:B------:R-:W-:Y:S01]  /*9080*/  FMUL R28, R38.reuse, R32 ;  /* 0x00000020261c7220 */ /* 0x040fe20000400000 */
[----:B------:R-:W-:Y:S01]  /*9090*/  FFMA R25, R41, R66, R25 ;  /* 0x0000004229197223 */ /* 0x000fe20000000019 */
[----:B------:R-:W-:Y:S01]  /*90a0*/  SHF.L.U32 R71, R75, 0x10, RZ ;  /* 0x000000104b477819 */ /* 0x000fe200000006ff */
[C---:B------:R-:W-:Y:S01]  /*90b0*/  FMUL R29, R38.reuse, R33 ;  /* 0x00000021261d7220 */ /* 0x040fe20000400000 */
[----:B------:R-:W-:Y:S01]  /*90c0*/  FFMA R26, R41, R67, R26 ;  /* 0x00000043291a7223 */ /* 0x000fe2000000001a */
[----:B------:R-:W-:Y:S01]  /*90d0*/  LOP3.LUT R72, R75, 0xffff0000, RZ, 0xc0, !PT ;  /* 0xffff00004b487812 */ /* 0x000fe200078ec0ff */
        /* <DEDUP_REMOVED lines=24> */
[----:B------:R-:W-:Y:S02]  /*9260*/  UIADD3 UR9, UPT, UPT, UR49, 0xc0, URZ ;  /* 0x000000c031097890 */ /* 0x000fe4000fffe0ff */
[----:B------:R-:W-:Y:S01]  /*9270*/  UIADD3 UR8, UPT, UPT, UR44, 0x6400, URZ ;  /* 0x000064002c087890 */ /* 0x000fe2000fffe0ff */
[----:B------:R-:W-:Y:S01]  /*9280*/  UMOV UR10, UR50 ;  /* 0x00000032000a7c82 */ /* 0x000fe20008000000 */
[----:B------:R-:W-:Y:S01]  /*9290*/  UMOV UR11, UR36 ;  /* 0x00000024000b7c82 */ /* 0x000fe20008000000 */
[----:B--2---:R-:W-:Y:S04]  /*92a0*/  UIADD3 UR4, UP0, UPT, UR6, 0x680, URZ ;  /* 0x0000068006047890 */ /* 0x004fe8000ff1e0ff */
[----:B------:R-:W-:Y:S09]  /*92b0*/  UIADD3.X UR5, UPT, UPT, URZ, UR7, URZ, UP0, !UPT ;  /* 0x00000007ff057290 */ /* 0x000ff200087fe4ff */
[----:B------:R2:W-:Y:S01]  /*92c0*/  UTMASTG.3D [UR8], [UR4] ;  /* 0x00000008040073b5 */ /* 0x0005e20008010000 */
[----:B------:R0:W-:Y:S01]  /*92d0*/  UTMACMDFLUSH ;  /* 0x00000000000079b7 */ /* 0x0001e20000000000 */
[----:B--2---:R-:W-:Y:S04]  /*92e0*/  DEPBAR.LE SB0, 0x1 ;  /* 0x000080400000791a */ /* 0x004fe80000000000 */
.L_x_131:
[----:B------:R-:W-:Y:S05]  /*92f0*/  BSYNC.RECONVERGENT B0 ;  /* 0x0000000000007941 */ /* 0x000fea0003800200 */
.L_x_130:
[----:B------:R-:W-:Y:S01]  /*9300*/  BAR.SYNC.DEFER_BLOCKING 0x1, 0x80 ;  /* 0x0042000000007b1d */ /* 0x000fe20000010000 */
[----:B------:R-:W-:Y:S01]  /*9310*/  UISETP.NE.AND UP0, UPT, UR47, -0x4, UPT ;  /* 0xfffffffc2f00788c */ /* 0x000fe2000bf05270 */
[----:B------:R-:W-:Y:S08]  /*9320*/  IADD3 R0, PT, PT, R36, 0x1, RZ ;  /* 0x0000000124007810 */ /* 0x000ff00007ffe0ff */
[----:B------:R-:W-:Y:S05]  /*9330*/  BRA.U !UP0, `(.L_x_132) ;  /* 0x0000000108247547 */ /* 0x000fea000b800000 */
[----:B------:R-:W-:Y:S01]  /*9340*/  ISETP.NE.AND P0, PT, R95, RZ, PT ;  /* 0x000000ff5f00720c */ /* 0x000fe20003f05270 */
[----:B------:R-:W-:Y:S01]  /*9350*/  IMAD.U32 R2, RZ, RZ, UR46 ;  /* 0x0000002eff027e24 */ /* 0x000fe2000f8e00ff */
[----:B------:R-:W-:Y:S04]  /*9360*/  UIADD3 UR4, UPT, UPT, UR46, 0x1, URZ ;  /* 0x000000012e047890 */ /* 0x000fe8000fffe0ff */
[----:B------:R-:W-:Y:S04]  /*9370*/  UISETP.NE.AND UP0, UPT, UR4, 0x4, UPT ;  /* 0x000000040400788c */ /* 0x000fe8000bf05270 */
[----:B------:R-:W-:Y:S03]  /*9380*/  USEL UR46, UR4, URZ, UP0 ;  /* 0x000000ff042e7287 */ /* 0x000fe60008000000 */
[----:B------:R-:W-:Y:S05]  /*9390*/  @P0 LEA R2, R2, UR44, 0x3 ;  /* 0x0000002c02020c11 */ /* 0x000fea000f8e18ff */
[----:B------:R-:W-:Y:S05]  /*93a0*/  @P0 VIADD R2, R2, 0x60 ;  /* 0x0000006002020836 */ /* 0x000fea0000000000 */
[----:B------:R-:W-:Y:S04]  /*93b0*/  @P0 PRMT R2, R101, 0x654, R2 ;  /* 0x0000065465020816 */ /* 0x000fe80000000002 */
[----:B------:R2:W-:Y:S03]  /*93c0*/  @P0 SYNCS.ARRIVE.TRANS64.RED.A1T0 RZ, [R2+URZ], RZ ;  /* 0x000000ff02ff09a7 */ /* 0x0005e600081004ff */
.L_x_132:
[----:B------:R-:W-:Y:S01]  /*93d0*/  R2UR UR5, R83 ;  /* 0x00000000530572ca */ /* 0x000fe200000e0000 */
[----:B------:R-:W-:Y:S01]  /*93e0*/  UISETP.NE.AND UP0, UPT, UR61, URZ, UPT ;  /* 0x000000ff3d00728c */ /* 0x000fe2000bf05270 */
[----:B------:R-:W-:Y:S01]  /*93f0*/  R2UR UR4, R84 ;  /* 0x00000000540472ca */ /* 0x000fe200000e0000 */
[----:B------:R-:W-:Y:S01]  /*9400*/  UIADD3 UR47, UPT, UPT, UR47, 0x4, URZ ;  /* 0x000000042f2f7890 */ /* 0x000fe2000fffe0ff */
[----:B------:R-:W-:Y:S01]  /*9410*/  ISETP.NE.AND P0, PT, R88, 0x2, PT ;  /* 0x000000025800780c */ /* 0x000fe20003f05270 */
[----:B------:R-:W-:Y:S01]  /*9420*/  UMOV UR36, UR60 ;  /* 0x0000003c00247c82 */ /* 0x000fe20008000000 */
[----:B------:R-:W-:Y:S02]  /*9430*/  ISETP.NE.AND P1, PT, R0, 0x4, PT ;  /* 0x000000040000780c */ /* 0x000fe40003f25270 */
[----:B--2---:R-:W-:Y:S02]  /*9440*/  SEL R2, RZ, 0x1, P0 ;  /* 0x00000001ff027807 */ /* 0x004fe40000000000 */
[----:B------:R-:W-:Y:S02]  /*9450*/  SEL R3, RZ, 0x1, P1 ;  /* 0x00000001ff037807 */ /* 0x000fe40000800000 */
[----:B------:R-:W-:Y:S01]  /*9460*/  LOP3.LUT R89, R89, R2, RZ, 0x3c, !PT ;  /* 0x0000000259597212 */ /* 0x000fe200078e3cff */
[----:B------:R-:W-:Y:S01]  /*9470*/  UIADD3 UR31, UPT, UPT, UR37, UR5, URZ ;  /* 0x00000005251f7290 */ /* 0x000fe2000fffe0ff */
[----:B------:R-:W-:Y:S01]  /*9480*/  LOP3.LUT R90, R90, R3, RZ, 0x3c, !PT ;  /* 0x000000035a5a7212 */ /* 0x000fe200078e3cff */
[----:B------:R-:W-:Y:S01]  /*9490*/  UIADD3 UR30, UPT, UPT, UR38, UR4, URZ ;  /* 0x00000004261e7290 */ /* 0x000fe2000fffe0ff */
[----:B------:R-:W-:Y:S02]  /*94a0*/  SEL R88, R88, RZ, P0 ;  /* 0x000000ff58587207 */ /* 0x000fe40000000000 */
[----:B------:R-:W-:Y:S01]  /*94b0*/  SEL R36, R0, RZ, P1 ;  /* 0x000000ff00247207 */ /* 0x000fe20000800000 */
[----:B------:R-:W-:Y:S08]  /*94c0*/  BRA.U UP0, `(.L_x_133) ;  /* 0xffffffbd009c7547 */ /* 0x000ff0000b83ffff */
[----:B------:R-:W-:-:S13]  /*94d0*/  R2UR UR4, R85 ;  /* 0x00000000550472ca */ /* 0x000fda00000e0000 */
[----:B------:R-:W-:-:S09]  /*94e0*/  UISETP.NE.AND UP0, UPT, UR4, URZ, UPT ;  /* 0x000000ff0400728c */ /* 0x000fd2000bf05270 */
[----:B------:R-:W-:Y:S05]  /*94f0*/  BRA.U !UP0, `(.L_x_134) ;  /* 0x0000000108487547 */ /* 0x000fea000b800000 */
[----:B------:R-:W2:Y:S02]  /*9500*/  LDCU.64 UR4, c[0x0][0x890] ;  /* 0x00011200ff0477ac */ /* 0x000ea40008000a00 */
[----:B--2---:R-:W-:-:S04]  /*9510*/  UISETP.NE.U32.AND UP0, UPT, UR4, URZ, UPT ;  /* 0x000000ff0400728c */ /* 0x004fc8000bf05070 */
[----:B------:R-:W-:-:S09]  /*9520*/  UISETP.NE.AND.EX UP0, UPT, UR5, URZ, UPT, UP0 ;  /* 0x000000ff0500728c */ /* 0x000fd2000bf05300 */
[----:B------:R-:W-:Y:S05]  /*9530*/  BRA.U UP0, `(.L_x_135) ;  /* 0x00000001000c7547 */ /* 0x000fea000b800000 */
[----:B------:R-:W-:-:S13]  /*9540*/  FSETP.NEU.AND P0, PT, R41, RZ, PT ;  /* 0x000000ff2900720b */ /* 0x000fda0003f0d000 */
[----:B------:R-:W-:Y:S05]  /*9550*/  @!P0 EXIT ;  /* 0x000000000000894d */ /* 0x000fea0003800000 */
[----:B------:R-:W-:Y:S05]  /*9560*/  BRA `(.L_x_134) ;  /* 0x00000000002c7947 */ /* 0x000fea0003800000 */
.L_x_135:
[----:B------:R-:W-:Y:S01]  /*9570*/  ISETP.NE.AND P0, PT, R87, RZ, PT ;  /* 0x000000ff5700720c */ /* 0x000fe20003f05270 */
[----:B------:R-:W-:-:S12]  /*9580*/  BSSY.RECONVERGENT B0, `(.L_x_134) ;  /* 0x0000009000007945 */ /* 0x000fd80003800200 */
[----:B------:R-:W-:Y:S05]  /*9590*/  @P0 BRA `(.L_x_136) ;  /* 0x0000000000140947 */ /* 0x000fea0003800000 */
[----:B------:R-:W2:Y:S02]  /*95a0*/  LDCU.64 UR4, c[0x0][0x888] ;  /* 0x00011100ff0477ac */ /* 0x000ea40008000a00 */
[----:B--2---:R-:W-:-:S04]  /*95b0*/  ISETP.NE.U32.AND P0, PT, RZ, UR4, PT ;  /* 0x00000004ff007c0c */ /* 0x004fc8000bf05070 */
[----:B------:R-:W-:-:S13]  /*95c0*/  ISETP.NE.AND.EX P0, PT, RZ, UR5, PT, P0 ;  /* 0x00000005ff007c0c */ /* 0x000fda000bf05300 */
[----:B------:R-:W-:Y:S05]  /*95d0*/  @!P0 EXIT ;  /* 0x000000000000894d */ /* 0x000fea0003800000 */
[----:B------:R-:W-:Y:S05]  /*95e0*/  BRA `(.L_x_137) ;  /* 0x0000000000087947 */ /* 0x000fea0003800000 */
.L_x_136:
[----:B------:R-:W-:-:S13]  /*95f0*/  FSETP.NEU.AND P0, PT, R41, RZ, PT ;  /* 0x000000ff2900720b */ /* 0x000fda0003f0d000 */
[----:B------:R-:W-:Y:S05]  /*9600*/  @!P0 EXIT ;  /* 0x000000000000894d */ /* 0x000fea0003800000 */
.L_x_137:
[----:B------:R-:W-:Y:S05]  /*9610*/  BSYNC.RECONVERGENT B0 ;  /* 0x0000000000007941 */ /* 0x000fea0003800200 */
.L_x_134:
[----:B------:R-:W2:Y:S01]  /*9620*/  S2UR UR5, SR_CgaCtaId ;  /* 0x00000000000579c3 */ /* 0x000ea20000008800 */
[----:B------:R-:W-:Y:S01]  /*9630*/  ULEA UR4, UR46, UR44, 0x3 ;  /* 0x0000002c2e047291 */ /* 0x000fe2000f8e18ff */
[----:B------:R-:W-:-:S04]  /*9640*/  DEPBAR.LE SB0, 0x0 ;  /* 0x000080000000791a */ /* 0x000fc80000000000 */
[----:B------:R-:W-:-:S04]  /*9650*/  UIADD3 UR4, UPT, UPT, UR4, 0x60, URZ ;  /* 0x0000006004047890 */ /* 0x000fc8000fffe0ff */
[----:B--2---:R-:W-:-:S09]  /*9660*/  UPRMT UR4, UR5, 0x654, UR4 ;  /* 0x0000065405047896 */ /* 0x004fd20008000004 */
[----:B------:R-:W-:Y:S01]  /*9670*/  SYNCS.ARRIVE.TRANS64.RED.A1T0 RZ, [UR4], RZ ;  /* 0x000000ffffff79a7 */ /* 0x000fe20008100404 */
[----:B------:R-:W-:Y:S05]  /*9680*/  EXIT ;  /* 0x000000000000794d */ /* 0x000fea0003800000 */
.L_x_24:
[----:B-1----:R1:W3:Y:S02]  /*9690*/  SYNCS.PHASECHK.TRANS64.TRYWAIT P0, [R0+URZ+0x100], R3 ;  /* 0x00010003000075a7 */ /* 0x0022e400080011ff */
[----:B---3--:R-:W-:Y:S05]  /*96a0*/  @!P0 NANOSLEEP.SYNCS 0x989680 ;  /* 0x009896800000895d */ /* 0x008fea0003900000 */
[----:B------:R-:W3:Y:S02]  /*96b0*/  @!P0 SYNCS.PHASECHK.TRANS64 P0, [R0+URZ+0x100], R3 ;  /* 0x00010003000085a7 */ /* 0x000ee400080010ff */
[----:B---3--:R-:W-:Y:S05]  /*96c0*/  @!P0 BRA `(.L_x_24) ;  /* 0xfffffffc00f08947 */ /* 0x008fea000383ffff */
[----:B------:R-:W-:Y:S05]  /*96d0*/  BRA `(.L_x_138) ;  /* 0xffffff80007c7947 */ /* 0x000fea000383ffff */
.L_x_27:
[----:B-1----:R-:W-:-:S07]  /*96e0*/  MOV R0, UR33 ;  /* 0x0000002100007c02 */ /* 0x002fce0008000f00 */
.L_x_139:
[----:B-1----:R1:W3:Y:S02]  /*96f0*/  SYNCS.PHASECHK.TRANS64.TRYWAIT P0, [R0+URZ+0x20], R3 ;  /* 0x00002003000075a7 */ /* 0x0022e400080011ff */
[----:B---3--:R-:W-:Y:S05]  /*9700*/  @!P0 NANOSLEEP.SYNCS 0x989680 ;  /* 0x009896800000895d */ /* 0x008fea0003900000 */
[----:B------:R-:W3:Y:S02]  /*9710*/  @!P0 SYNCS.PHASECHK.TRANS64 P0, [R0+URZ+0x20], R3 ;  /* 0x00002003000085a7 */ /* 0x000ee400080010ff */
[----:B---3--:R-:W-:Y:S05]  /*9720*/  @!P0 BRA `(.L_x_139) ;  /* 0xfffffffc00f08947 */ /* 0x008fea000383ffff */
[----:B------:R-:W-:Y:S05]  /*9730*/  BRA `(.L_x_26) ;  /* 0xffffff8000bc7947 */ /* 0x000fea000383ffff */
.L_x_34:
[----:B-1----:R-:W-:-:S07]  /*9740*/  MOV R0, UR9 ;  /* 0x0000000900007c02 */ /* 0x002fce0008000f00 */
.L_x_140:
[----:B-1----:R1:W3:Y:S02]  /*9750*/  SYNCS.PHASECHK.TRANS64.TRYWAIT P0, [R0+URZ+0x20], R3 ;  /* 0x00002003000075a7 */ /* 0x0022e400080011ff */
[----:B---3--:R-:W-:Y:S05]  /*9760*/  @!P0 NANOSLEEP.SYNCS 0x989680 ;  /* 0x009896800000895d */ /* 0x008fea0003900000 */
[----:B------:R-:W3:Y:S02]  /*9770*/  @!P0 SYNCS.PHASECHK.TRANS64 P0, [R0+URZ+0x20], R3 ;  /* 0x00002003000085a7 */ /* 0x000ee400080010ff */
[----:B---3--:R-:W-:Y:S05]  /*9780*/  @!P0 BRA `(.L_x_140) ;  /* 0xfffffffc00f08947 */ /* 0x008fea000383ffff */
[----:B------:R-:W-:Y:S05]  /*9790*/  BRA `(.L_x_33) ;  /* 0xffffff84007c7947 */ /* 0x000fea000383ffff */
.L_x_39:
[----:B-1----:R1:W3:Y:S02]  /*97a0*/  SYNCS.PHASECHK.TRANS64.TRYWAIT P0, [R3+URZ+0x90], R0 ;  /* 0x00009000030075a7 */ /* 0x0022e400080011ff */
[----:B---3--:R-:W-:Y:S05]  /*97b0*/  @!P0 NANOSLEEP.SYNCS 0x989680 ;  /* 0x009896800000895d */ /* 0x008fea0003900000 */
[----:B------:R-:W3:Y:S02]  /*97c0*/  @!P0 SYNCS.PHASECHK.TRANS64 P0, [R3+URZ+0x90], R0 ;  /* 0x00009000030085a7 */ /* 0x000ee400080010ff */
[----:B---3--:R-:W-:Y:S05]  /*97d0*/  @!P0 BRA `(.L_x_39) ;  /* 0xfffffffc00f08947 */ /* 0x008fea000383ffff */
[----:B------:R-:W-:Y:S05]  /*97e0*/  BRA `(.L_x_141) ;  /* 0xffffff88001c7947 */ /* 0x000fea000383ffff */
.L_x_43:
[----:B-1----:R-:W-:-:S07]  /*97f0*/  MOV R0, UR4 ;  /* 0x0000000400007c02 */ /* 0x002fce0008000f00 */
.L_x_142:
[----:B-1----:R1:W3:Y:S02]  /*9800*/  SYNCS.PHASECHK.TRANS64.TRYWAIT P0, [R0+URZ], R3 ;  /* 0x00000003000075a7 */ /* 0x0022e400080011ff */
[----:B---3--:R-:W-:Y:S05]  /*9810*/  @!P0 NANOSLEEP.SYNCS 0x989680 ;  /* 0x009896800000895d */ /* 0x008fea0003900000 */
[----:B------:R-:W3:Y:S02]  /*9820*/  @!P0 SYNCS.PHASECHK.TRANS64 P0, [R0+URZ], R3 ;  /* 0x00000003000085a7 */ /* 0x000ee400080010ff */
[----:B---3--:R-:W-:Y:S05]  /*9830*/  @!P0 BRA `(.L_x_142) ;  /* 0xfffffffc00f08947 */ /* 0x008fea000383ffff */
[----:B------:R-:W-:Y:S05]  /*9840*/  BRA `(.L_x_143) ;  /* 0xffffff8c00c87947 */ /* 0x000fea000383ffff */
.L_x_44:
[----:B------:R-:W-:-:S07]  /*9850*/  MOV R0, UR5 ;  /* 0x0000000500007c02 */ /* 0x000fce0008000f00 */
.L_x_144:
[----:B-1----:R1:W3:Y:S02]  /*9860*/  SYNCS.PHASECHK.TRANS64.TRYWAIT P0, [R0+URZ], R3 ;  /* 0x00000003000075a7 */ /* 0x0022e400080011ff */
[----:B---3--:R-:W-:Y:S05]  /*9870*/  @!P0 NANOSLEEP.SYNCS 0x989680 ;  /* 0x009896800000895d */ /* 0x008fea0003900000 */
[----:B------:R-:W3:Y:S02]  /*9880*/  @!P0 SYNCS.PHASECHK.TRANS64 P0, [R0+URZ], R3 ;  /* 0x00000003000085a7 */ /* 0x000ee400080010ff */
[----:B---3--:R-:W-:Y:S05]  /*9890*/  @!P0 BRA `(.L_x_144) ;  /* 0xfffffffc00f08947 */ /* 0x008fea000383ffff */
[----:B------:R-:W-:Y:S05]  /*98a0*/  BRA `(.L_x_145) ;  /* 0xffffff8c00d47947 */ /* 0x000fea000383ffff */
.L_x_45:
[----:B------:R-:W-:-:S07]  /*98b0*/  MOV R0, UR5 ;  /* 0x0000000500007c02 */ /* 0x000fce0008000f00 */
.L_x_146:
[----:B-1----:R1:W3:Y:S02]  /*98c0*/  SYNCS.PHASECHK.TRANS64.TRYWAIT P0, [R0+URZ], R3 ;  /* 0x00000003000075a7 */ /* 0x0022e400080011ff */
[----:B---3--:R-:W-:Y:S05]  /*98d0*/  @!P0 NANOSLEEP.SYNCS 0x989680 ;  /* 0x009896800000895d */ /* 0x008fea0003900000 */
[----:B------:R-:W3:Y:S02]  /*98e0*/  @!P0 SYNCS.PHASECHK.TRANS64 P0, [R0+URZ], R3 ;  /* 0x00000003000085a7 */ /* 0x000ee400080010ff */
[----:B---3--:R-:W-:Y:S05]  /*98f0*/  @!P0 BRA `(.L_x_146) ;  /* 0xfffffffc00f08947 */ /* 0x008fea000383ffff */
[----:B------:R-:W-:Y:S05]  /*9900*/  BRA `(.L_x_147) ;  /* 0xffffff8c00e07947 */ /* 0x000fea000383ffff */
.L_x_48:
[----:B--2---:R2:W3:Y:S02]  /*9910*/  SYNCS.PHASECHK.TRANS64.TRYWAIT P0, [R2+URZ+0xf0], R5 ;  /* 0x0000f005020075a7 */ /* 0x0044e400080011ff */
[----:B---3--:R-:W-:Y:S05]  /*9920*/  @!P0 NANOSLEEP.SYNCS 0x989680 ;  /* 0x009896800000895d */ /* 0x008fea0003900000 */
[----:B------:R-:W3:Y:S02]  /*9930*/  @!P0 SYNCS.PHASECHK.TRANS64 P0, [R2+URZ+0xf0], R5 ;  /* 0x0000f005020085a7 */ /* 0x000ee400080010ff */
[----:B---3--:R-:W-:Y:S05]  /*9940*/  @!P0 BRA `(.L_x_48) ;  /* 0xfffffffc00f08947 */ /* 0x008fea000383ffff */
[----:B------:R-:W-:Y:S05]  /*9950*/  BRA `(.L_x_148) ;  /* 0xffffff9000447947 */ /* 0x000fea000383ffff */
.L_x_49:
[----:B------:R-:W-:-:S07]  /*9960*/  MOV R2, UR4 ;  /* 0x0000000400027c02 */ /* 0x000fce0008000f00 */
.L_x_149:
[----:B--2---:R2:W3:Y:S02]  /*9970*/  SYNCS.PHASECHK.TRANS64.TRYWAIT P0, [R2+URZ+0xa0], R5 ;  /* 0x0000a005020075a7 */ /* 0x0044e400080011ff */
[----:B---3--:R-:W-:Y:S05]  /*9980*/  @!P0 NANOSLEEP.SYNCS 0x989680 ;  /* 0x009896800000895d */ /* 0x008fea0003900000 */
[----:B------:R-:W3:Y:S02]  /*9990*/  @!P0 SYNCS.PHASECHK.TRANS64 P0, [R2+URZ+0xa0], R5 ;  /* 0x0000a005020085a7 */ /* 0x000ee400080010ff */
[----:B---3--:R-:W-:Y:S05]  /*99a0*/  @!P0 BRA `(.L_x_149) ;  /* 0xfffffffc00f08947 */ /* 0x008fea000383ffff */
[----:B------:R-:W-:Y:S05]  /*99b0*/  BRA `(.L_x_150) ;  /* 0xffffff9000547947 */ /* 0x000fea000383ffff */
.L_x_50:
[----:B--2---:R2:W3:Y:S02]  /*99c0*/  SYNCS.PHASECHK.TRANS64.TRYWAIT P1, [R2+URZ+0x90], R5 ;  /* 0x00009005020075a7 */ /* 0x0044e400080211ff */
[----:B---3--:R-:W-:Y:S05]  /*99d0*/  @!P1 NANOSLEEP.SYNCS 0x989680 ;  /* 0x009896800000995d */ /* 0x008fea0003900000 */
[----:B------:R-:W3:Y:S02]  /*99e0*/  @!P1 SYNCS.PHASECHK.TRANS64 P1, [R2+URZ+0x90], R5 ;  /* 0x00009005020095a7 */ /* 0x000ee400080210ff */
[----:B---3--:R-:W-:Y:S05]  /*99f0*/  @!P1 BRA `(.L_x_50) ;  /* 0xfffffffc00f09947 */ /* 0x008fea000383ffff */
[----:B------:R-:W-:Y:S05]  /*9a00*/  BRA `(.L_x_151) ;  /* 0xffffff9000847947 */ /* 0x000fea000383ffff */
.L_x_53:
[----:B------:R-:W-:-:S07]  /*9a10*/  MOV R0, UR4 ;  /* 0x0000000400007c02 */ /* 0x000fce0008000f00 */
.L_x_152:
[----:B--2---:R2:W3:Y:S02]  /*9a20*/  SYNCS.PHASECHK.TRANS64.TRYWAIT P0, [R0+URZ+0xa0], R3 ;  /* 0x0000a003000075a7 */ /* 0x0044e400080011ff */
[----:B---3--:R-:W-:Y:S05]  /*9a30*/  @!P0 NANOSLEEP.SYNCS 0x989680 ;  /* 0x009896800000895d */ /* 0x008fea0003900000 */
[----:B------:R-:W3:Y:S02]  /*9a40*/  @!P0 SYNCS.PHASECHK.TRANS64 P0, [R0+URZ+0xa0], R3 ;  /* 0x0000a003000085a7 */ /* 0x000ee400080010ff */
[----:B---3--:R-:W-:Y:S05]  /*9a50*/  @!P0 BRA `(.L_x_152) ;  /* 0xfffffffc00f08947 */ /* 0x008fea000383ffff */
[----:B------:R-:W-:Y:S05]  /*9a60*/  BRA `(.L_x_52) ;  /* 0xffffff9000d87947 */ /* 0x000fea000383ffff */
.L_x_60:
[----:B-1----:R1:W2:Y:S02]  /*9a70*/  SYNCS.PHASECHK.TRANS64.TRYWAIT P1, [R0+URZ+0x90], R5 ;  /* 0x00009005000075a7 */ /* 0x0022a400080211ff */
[----:B--2---:R-:W-:Y:S05]  /*9a80*/  @!P1 NANOSLEEP.SYNCS 0x989680 ;  /* 0x009896800000995d */ /* 0x004fea0003900000 */
[----:B------:R-:W2:Y:S02]  /*9a90*/  @!P1 SYNCS.PHASECHK.TRANS64 P1, [R0+URZ+0x90], R5 ;  /* 0x00009005000095a7 */ /* 0x000ea400080210ff */
[----:B--2---:R-:W-:Y:S05]  /*9aa0*/  @!P1 BRA `(.L_x_60) ;  /* 0xfffffffc00f09947 */ /* 0x004fea000383ffff */
[----:B------:R-:W-:Y:S05]  /*9ab0*/  BRA `(.L_x_153) ;  /* 0xffffff9800507947 */ /* 0x000fea000383ffff */
.L_x_61:
[----:B------:R-:W-:-:S07]  /*9ac0*/  MOV R3, UR31 ;  /* 0x0000001f00037c02 */ /* 0x000fce0008000f00 */
.L_x_154:
[----:B-1----:R1:W2:Y:S02]  /*9ad0*/  SYNCS.PHASECHK.TRANS64.TRYWAIT P0, [R3+URZ+0xd0], R0 ;  /* 0x0000d000030075a7 */ /* 0x0022a400080011ff */
[----:B--2---:R-:W-:Y:S05]  /*9ae0*/  @!P0 NANOSLEEP.SYNCS 0x989680 ;  /* 0x009896800000895d */ /* 0x004fea0003900000 */
[----:B------:R-:W2:Y:S02]  /*9af0*/  @!P0 SYNCS.PHASECHK.TRANS64 P0, [R3+URZ+0xd0], R0 ;  /* 0x0000d000030085a7 */ /* 0x000ea400080010ff */
[----:B--2---:R-:W-:Y:S05]  /*9b00*/  @!P0 BRA `(.L_x_154) ;  /* 0xfffffffc00f08947 */ /* 0x004fea000383ffff */
[----:B------:R-:W-:Y:S05]  /*9b10*/  BRA `(.L_x_155) ;  /* 0xffffff9800a07947 */ /* 0x000fea000383ffff */
.L_x_64:
[----:B------:R-:W-:Y:S07]  /*9b20*/  MOV R0, UR5 ;  /* 0x0000000500007c02 */ /* 0x000fee0008000f00 */
.L_x_156:
[----:B-1----:R1:W2:Y:S02]  /*9b30*/  SYNCS.PHASECHK.TRANS64.TRYWAIT P0, [R0+URZ], R3 ;  /* 0x00000003000075a7 */ /* 0x0022a400080011ff */
[----:B--2---:R-:W-:Y:S05]  /*9b40*/  @!P0 NANOSLEEP.SYNCS 0x989680 ;  /* 0x009896800000895d */ /* 0x004fea0003900000 */
[----:B------:R-:W2:Y:S02]  /*9b50*/  @!P0 SYNCS.PHASECHK.TRANS64 P0, [R0+URZ], R3 ;  /* 0x00000003000085a7 */ /* 0x000ea400080010ff */
[----:B--2---:R-:W-:Y:S05]  /*9b60*/  @!P0 BRA `(.L_x_156) ;  /* 0xfffffffc00f08947 */ /* 0x004fea000383ffff */
[----:B------:R-:W-:Y:S05]  /*9b70*/  BRA `(.L_x_63) ;  /* 0xffffff9800bc7947 */ /* 0x000fea000383ffff */
.L_x_67:
[----:B------:R-:W-:-:S07]  /*9b80*/  MOV R0, UR4 ;  /* 0x0000000400007c02 */ /* 0x000fce0008000f00 */
.L_x_157:
[----:B--2---:R2:W4:Y:S02]  /*9b90*/  SYNCS.PHASECHK.TRANS64.TRYWAIT P0, [R0+URZ], R3 ;  /* 0x00000003000075a7 */ /* 0x00452400080011ff */
[----:B----4-:R-:W-:Y:S05]  /*9ba0*/  @!P0 NANOSLEEP.SYNCS 0x989680 ;  /* 0x009896800000895d */ /* 0x010fea0003900000 */
[----:B------:R-:W4:Y:S02]  /*9bb0*/  @!P0 SYNCS.PHASECHK.TRANS64 P0, [R0+URZ], R3 ;  /* 0x00000003000085a7 */ /* 0x000f2400080010ff */
[----:B----4-:R-:W-:Y:S05]  /*9bc0*/  @!P0 BRA `(.L_x_157) ;  /* 0xfffffffc00f08947 */ /* 0x010fea000383ffff */
[----:B------:R-:W-:Y:S05]  /*9bd0*/  BRA `(.L_x_158) ;  /* 0xffffff9c00987947 */ /* 0x000fea000383ffff */
.L_x_68:
[----:B------:R-:W-:-:S07]  /*9be0*/  MOV R0, UR5 ;  /* 0x0000000500007c02 */ /* 0x000fce0008000f00 */
.L_x_159:
[----:B-1----:R1:W2:Y:S02]  /*9bf0*/  SYNCS.PHASECHK.TRANS64.TRYWAIT P0, [R0+URZ], R3 ;  /* 0x00000003000075a7 */ /* 0x0022a400080011ff */
[----:B--2---:R-:W-:Y:S05]  /*9c00*/  @!P0 NANOSLEEP.SYNCS 0x989680 ;  /* 0x009896800000895d */ /* 0x004fea0003900000 */
[----:B------:R-:W2:Y:S02]  /*9c10*/  @!P0 SYNCS.PHASECHK.TRANS64 P0, [R0+URZ], R3 ;  /* 0x00000003000085a7 */ /* 0x000ea400080010ff */
[----:B--2---:R-:W-:Y:S05]  /*9c20*/  @!P0 BRA `(.L_x_159) ;  /* 0xfffffffc00f08947 */ /* 0x004fea000383ffff */
[----:B------:R-:W-:Y:S05]  /*9c30*/  BRA `(.L_x_160) ;  /* 0xffffff9c00a47947 */ /* 0x000fea000383ffff */
.L_x_69:
[----:B------:R-:W-:-:S07]  /*9c40*/  MOV R0, UR5 ;  /* 0x0000000500007c02 */ /* 0x000fce0008000f00 */
.L_x_161:
[----:B-1----:R1:W2:Y:S02]  /*9c50*/  SYNCS.PHASECHK.TRANS64.TRYWAIT P0, [R0+URZ], R3 ;  /* 0x00000003000075a7 */ /* 0x0022a400080011ff */
[----:B--2---:R-:W-:Y:S05]  /*9c60*/  @!P0 NANOSLEEP.SYNCS 0x989680 ;  /* 0x009896800000895d */ /* 0x004fea0003900000 */
[----:B------:R-:W2:Y:S02]  /*9c70*/  @!P0 SYNCS.PHASECHK.TRANS64 P0, [R0+URZ], R3 ;  /* 0x00000003000085a7 */ /* 0x000ea400080010ff */
[----:B--2---:R-:W-:Y:S05]  /*9c80*/  @!P0 BRA `(.L_x_161) ;  /* 0xfffffffc00f08947 */ /* 0x004fea000383ffff */
[----:B------:R-:W-:Y:S05]  /*9c90*/  BRA `(.L_x_162) ;  /* 0xffffff9c00b07947 */ /* 0x000fea000383ffff */
.L_x_70:
[----:B------:R-:W-:-:S07]  /*9ca0*/  MOV R0, UR4 ;  /* 0x0000000400007c02 */ /* 0x000fce0008000f00 */
.L_x_163:
[----:B-1----:R1:W2:Y:S02]  /*9cb0*/  SYNCS.PHASECHK.TRANS64.TRYWAIT P0, [R0+URZ], R3 ;  /* 0x00000003000075a7 */ /* 0x0022a400080011ff */
[----:B--2---:R-:W-:Y:S05]  /*9cc0*/  @!P0 NANOSLEEP.SYNCS 0x989680 ;  /* 0x009896800000895d */ /* 0x004fea0003900000 */
[----:B------:R-:W2:Y:S02]  /*9cd0*/  @!P0 SYNCS.PHASECHK.TRANS64 P0, [R0+URZ], R3 ;  /* 0x00000003000085a7 */ /* 0x000ea400080010ff */
[----:B--2---:R-:W-:Y:S05]  /*9ce0*/  @!P0 BRA `(.L_x_163) ;  /* 0xfffffffc00f08947 */ /* 0x004fea000383ffff */
[----:B------:R-:W-:Y:S05]  /*9cf0*/  BRA `(.L_x_164) ;  /* 0xffffff9c00bc7947 */ /* 0x000fea000383ffff */
.L_x_75:
[----:B-1----:R1:W2:Y:S02]  /*9d00*/  SYNCS.PHASECHK.TRANS64.TRYWAIT P0, [R8+URZ+0x90], R5 ;  /* 0x00009005080075a7 */ /* 0x0022a400080011ff */
[----:B--2---:R-:W-:Y:S05]  /*9d10*/  @!P0 NANOSLEEP.SYNCS 0x989680 ;  /* 0x009896800000895d */ /* 0x004fea0003900000 */
[----:B------:R-:W2:Y:S02]  /*9d20*/  @!P0 SYNCS.PHASECHK.TRANS64 P0, [R8+URZ+0x90], R5 ;  /* 0x00009005080085a7 */ /* 0x000ea400080010ff */
[----:B--2---:R-:W-:Y:S05]  /*9d30*/  @!P0 BRA `(.L_x_75) ;  /* 0xfffffffc00f08947 */ /* 0x004fea000383ffff */
[----:B------:R-:W-:Y:S05]  /*9d40*/  BRA `(.L_x_165) ;  /* 0xffffffa400007947 */ /* 0x000fea000383ffff */
.L_x_78:
[----:B------:R-:W-:Y:S07]  /*9d50*/  MOV R0, UR21 ;  /* 0x0000001500007c02 */ /* 0x000fee0008000f00 */
.L_x_166:
[----:B-1----:R1:W2:Y:S02]  /*9d60*/  SYNCS.PHASECHK.TRANS64.TRYWAIT P1, [R0+URZ+0x88], R5 ;  /* 0x00008805000075a7 */ /* 0x0022a400080211ff */
[----:B--2---:R-:W-:Y:S05]  /*9d70*/  @!P1 NANOSLEEP.SYNCS 0x989680 ;  /* 0x009896800000995d */ /* 0x004fea0003900000 */
[----:B------:R-:W2:Y:S02]  /*9d80*/  @!P1 SYNCS.PHASECHK.TRANS64 P1, [R0+URZ+0x88], R5 ;  /* 0x00008805000095a7 */ /* 0x000ea400080210ff */
[----:B--2---:R-:W-:Y:S05]  /*9d90*/  @!P1 BRA `(.L_x_166) ;  /* 0xfffffffc00f09947 */ /* 0x004fea000383ffff */
[----:B------:R-:W-:Y:S05]  /*9da0*/  BRA `(.L_x_77) ;  /* 0xffffffa8007c7947 */ /* 0x000fea000383ffff */
.L_x_81:
[----:B-1----:R-:W-:Y:S07]  /*9db0*/  MOV R5, UR21 ;  /* 0x0000001500057c02 */ /* 0x002fee0008000f00 */
.L_x_167:
[----:B-1----:R1:W2:Y:S02]  /*9dc0*/  SYNCS.PHASECHK.TRANS64.TRYWAIT P0, [R5+URZ+0x60], R4 ;  /* 0x00006004050075a7 */ /* 0x0022a400080011ff */
[----:B--2---:R-:W-:Y:S05]  /*9dd0*/  @!P0 NANOSLEEP.SYNCS 0x989680 ;  /* 0x009896800000895d */ /* 0x004fea0003900000 */
[----:B------:R-:W2:Y:S02]  /*9de0*/  @!P0 SYNCS.PHASECHK.TRANS64 P0, [R5+URZ+0x60], R4 ;  /* 0x00006004050085a7 */ /* 0x000ea400080010ff */
[----:B--2---:R-:W-:Y:S05]  /*9df0*/  @!P0 BRA `(.L_x_167) ;  /* 0xfffffffc00f08947 */ /* 0x004fea000383ffff */
[----:B------:R-:W-:Y:S05]  /*9e00*/  BRA `(.L_x_168) ;  /* 0xffffffa800d47947 */ /* 0x000fea000383ffff */
.L_x_82:
[----:B------:R-:W-:Y:S07]  /*9e10*/  MOV R5, UR21 ;  /* 0x0000001500057c02 */ /* 0x000fee0008000f00 */
.L_x_169:
[----:B-1----:R1:W2:Y:S02]  /*9e20*/  SYNCS.PHASECHK.TRANS64.TRYWAIT P0, [R5+URZ+0x68], R4 ;  /* 0x00006804050075a7 */ /* 0x0022a400080011ff */
[----:B--2---:R-:W-:Y:S05]  /*9e30*/  @!P0 NANOSLEEP.SYNCS 0x989680 ;  /* 0x009896800000895d */ /* 0x004fea0003900000 */
[----:B------:R-:W2:Y:S02]  /*9e40*/  @!P0 SYNCS.PHASECHK.TRANS64 P0, [R5+URZ+0x68], R4 ;  /* 0x00006804050085a7 */ /* 0x000ea400080010ff */
[----:B--2---:R-:W-:Y:S05]  /*9e50*/  @!P0 BRA `(.L_x_169) ;  /* 0xfffffffc00f08947 */ /* 0x004fea000383ffff */
[----:B------:R-:W-:Y:S05]  /*9e60*/  BRA `(.L_x_170) ;  /* 0xffffffac000c7947 */ /* 0x000fea000383ffff */
.L_x_83:
[----:B-1----:R-:W-:Y:S07]  /*9e70*/  MOV R5, UR21 ;  /* 0x0000001500057c02 */ /* 0x002fee0008000f00 */
.L_x_171:
[----:B-1----:R1:W2:Y:S02]  /*9e80*/  SYNCS.PHASECHK.TRANS64.TRYWAIT P0, [R5+URZ+0x70], R4 ;  /* 0x00007004050075a7 */ /* 0x0022a400080011ff */
[----:B--2---:R-:W-:Y:S05]  /*9e90*/  @!P0 NANOSLEEP.SYNCS 0x989680 ;  /* 0x009896800000895d */ /* 0x004fea0003900000 */
[----:B------:R-:W2:Y:S02]  /*9ea0*/  @!P0 SYNCS.PHASECHK.TRANS64 P0, [R5+URZ+0x70], R4 ;  /* 0x00007004050085a7 */ /* 0x000ea400080010ff */
[----:B--2---:R-:W-:Y:S05]  /*9eb0*/  @!P0 BRA `(.L_x_171) ;  /* 0xfffffffc00f08947 */ /* 0x004fea000383ffff */
[----:B------:R-:W-:Y:S05]  /*9ec0*/  BRA `(.L_x_172) ;  /* 0xffffffac00507947 */ /* 0x000fea000383ffff */
.L_x_84:
[----:B-1----:R-:W-:Y:S07]  /*9ed0*/  MOV R5, UR21 ;  /* 0x0000001500057c02 */ /* 0x002fee0008000f00 */
.L_x_173:
[----:B-1----:R1:W2:Y:S02]  /*9ee0*/  SYNCS.PHASECHK.TRANS64.TRYWAIT P0, [R5+URZ+0x78], R4 ;  /* 0x00007804050075a7 */ /* 0x0022a400080011ff */
[----:B--2---:R-:W-:Y:S05]  /*9ef0*/  @!P0 NANOSLEEP.SYNCS 0x989680 ;  /* 0x009896800000895d */ /* 0x004fea0003900000 */
[----:B------:R-:W2:Y:S02]  /*9f00*/  @!P0 SYNCS.PHASECHK.TRANS64 P0, [R5+URZ+0x78], R4 ;  /* 0x00007804050085a7 */ /* 0x000ea400080010ff */
[----:B--2---:R-:W-:Y:S05]  /*9f10*/  @!P0 BRA `(.L_x_173) ;  /* 0xfffffffc00f08947 */ /* 0x004fea000383ffff */
[----:B------:R-:W-:Y:S05]  /*9f20*/  BRA `(.L_x_174) ;  /* 0xffffffac00987947 */ /* 0x000fea000383ffff */
.L_x_86:
[----:B------:R-:W-:-:S07]  /*9f30*/  MOV R0, UR21 ;  /* 0x0000001500007c02 */ /* 0x000fce0008000f00 */
.L_x_175:
[----:B-1----:R1:W2:Y:S02]  /*9f40*/  SYNCS.PHASECHK.TRANS64.TRYWAIT P0, [R0+URZ+0x60], R3 ;  /* 0x00006003000075a7 */ /* 0x0022a400080011ff */
[----:B--2---:R-:W-:Y:S05]  /*9f50*/  @!P0 NANOSLEEP.SYNCS 0x989680 ;  /* 0x009896800000895d */ /* 0x004fea0003900000 */
[----:B------:R-:W2:Y:S02]  /*9f60*/  @!P0 SYNCS.PHASECHK.TRANS64 P0, [R0+URZ+0x60], R3 ;  /* 0x00006003000085a7 */ /* 0x000ea400080010ff */
[----:B--2---:R-:W-:Y:S05]  /*9f70*/  @!P0 BRA `(.L_x_175) ;  /* 0xfffffffc00f08947 */ /* 0x004fea000383ffff */
[----:B------:R-:W-:Y:S05]  /*9f80*/  BRA `(.L_x_176) ;  /* 0xffffffb000107947 */ /* 0x000fea000383ffff */
.L_x_87:
[----:B-1----:R-:W-:-:S07]  /*9f90*/  MOV R0, UR21 ;  /* 0x0000001500007c02 */ /* 0x002fce0008000f00 */
.L_x_177:
[----:B-1----:R1:W2:Y:S02]  /*9fa0*/  SYNCS.PHASECHK.TRANS64.TRYWAIT P0, [R0+URZ+0x68], R3 ;  /* 0x00006803000075a7 */ /* 0x0022a400080011ff */
[----:B--2---:R-:W-:Y:S05]  /*9fb0*/  @!P0 NANOSLEEP.SYNCS 0x989680 ;  /* 0x009896800000895d */ /* 0x004fea0003900000 */
[----:B------:R-:W2:Y:S02]  /*9fc0*/  @!P0 SYNCS.PHASECHK.TRANS64 P0, [R0+URZ+0x68], R3 ;  /* 0x00006803000085a7 */ /* 0x000ea400080010ff */
[----:B--2---:R-:W-:Y:S05]  /*9fd0*/  @!P0 BRA `(.L_x_177) ;  /* 0xfffffffc00f08947 */ /* 0x004fea000383ffff */
[----:B------:R-:W-:Y:S05]  /*9fe0*/  BRA `(.L_x_178) ;  /* 0xffffffb000007947 */ /* 0x000fea000383ffff */
.L_x_88:
[----:B-1----:R-:W-:-:S07]  /*9ff0*/  MOV R0, UR21 ;  /* 0x0000001500007c02 */ /* 0x002fce0008000f00 */
.L_x_179:
[----:B-1----:R1:W2:Y:S02]  /*a000*/  SYNCS.PHASECHK.TRANS64.TRYWAIT P0, [R0+URZ+0x70], R3 ;  /* 0x00007003000075a7 */ /* 0x0022a400080011ff */
[----:B--2---:R-:W-:Y:S05]  /*a010*/  @!P0 NANOSLEEP.SYNCS 0x989680 ;  /* 0x009896800000895d */ /* 0x004fea0003900000 */
[----:B------:R-:W2:Y:S02]  /*a020*/  @!P0 SYNCS.PHASECHK.TRANS64 P0, [R0+URZ+0x70], R3 ;  /* 0x00007003000085a7 */ /* 0x000ea400080010ff */
[----:B--2---:R-:W-:Y:S05]  /*a030*/  @!P0 BRA `(.L_x_179) ;  /* 0xfffffffc00f08947 */ /* 0x004fea000383ffff */
[----:B------:R-:W-:Y:S05]  /*a040*/  BRA `(.L_x_180) ;  /* 0xffffffac00f07947 */ /* 0x000fea000383ffff */
.L_x_90:
[----:B-1----:R1:W2:Y:S02]  /*a050*/  SYNCS.PHASECHK.TRANS64.TRYWAIT P0, [R3+URZ+0x90], R0 ;  /* 0x00009000030075a7 */ /* 0x0022a400080011ff */
[----:B--2---:R-:W-:Y:S05]  /*a060*/  @!P0 NANOSLEEP.SYNCS 0x989680 ;  /* 0x009896800000895d */ /* 0x004fea0003900000 */
[----:B------:R-:W2:Y:S02]  /*a070*/  @!P0 SYNCS.PHASECHK.TRANS64 P0, [R3+URZ+0x90], R0 ;  /* 0x00009000030085a7 */ /* 0x000ea400080010ff */
[----:B--2---:R-:W-:Y:S05]  /*a080*/  @!P0 BRA `(.L_x_90) ;  /* 0xfffffffc00f08947 */ /* 0x004fea000383ffff */
[----:B------:R-:W-:Y:S05]  /*a090*/  BRA `(.L_x_181) ;  /* 0xffffffb000bc7947 */ /* 0x000fea000383ffff */
.L_x_101:
[----:B-1----:R-:W-:Y:S04]  /*a0a0*/  MOV R0, UR44 ;  /* 0x0000002c00007c02 */ /* 0x002fe80008000f00 */
[----:B------:R1:W2:Y:S03]  /*a0b0*/  SYNCS.PHASECHK.TRANS64.TRYWAIT P1, [R0+URZ+0x40], R5 ;  /* 0x00004005000075a7 */ /* 0x0002a600080211ff */
[----:B--2---:R-:W-:Y:S05]  /*a0c0*/  @!P1 NANOSLEEP.SYNCS 0x989680 ;  /* 0x009896800000995d */ /* 0x004fea0003900000 */
[----:B------:R-:W2:Y:S02]  /*a0d0*/  @!P1 SYNCS.PHASECHK.TRANS64 P1, [R0+URZ+0x40], R5 ;  /* 0x00004005000095a7 */ /* 0x000ea400080210ff */
[----:B--2---:R-:W-:Y:S05]  /*a0e0*/  @!P1 BRA `(.L_x_101) ;  /* 0xfffffffc00ec9947 */ /* 0x004fea000383ffff */
[----:B------:R-:W-:Y:S05]  /*a0f0*/  BRA `(.L_x_100) ;  /* 0xffffffc000507947 */ /* 0x000fea000383ffff */
.L_x_103:
[----:B-1----:R1:W4:Y:S02]  /*a100*/  SYNCS.PHASECHK.TRANS64.TRYWAIT P0, [R98+URZ+0xb0], R3 ;  /* 0x0000b003620075a7 */ /* 0x00232400080011ff */
[----:B----4-:R-:W-:Y:S05]  /*a110*/  @!P0 NANOSLEEP.SYNCS 0x989680 ;  /* 0x009896800000895d */ /* 0x010fea0003900000 */
[----:B------:R-:W4:Y:S02]  /*a120*/  @!P0 SYNCS.PHASECHK.TRANS64 P0, [R98+URZ+0xb0], R3 ;  /* 0x0000b003620085a7 */ /* 0x000f2400080010ff */
[----:B----4-:R-:W-:Y:S05]  /*a130*/  @!P0 BRA `(.L_x_103) ;  /* 0xfffffffc00f08947 */ /* 0x010fea000383ffff */
[----:B------:R-:W-:Y:S05]  /*a140*/  BRA `(.L_x_102) ;  /* 0xffffffc0007c7947 */ /* 0x000fea000383ffff */
.L_x_112:
[----:B--2---:R2:W3:Y:S02]  /*a150*/  SYNCS.PHASECHK.TRANS64.TRYWAIT P0, [R3+URZ+0x40], R0 ;  /* 0x00004000030075a7 */ /* 0x0044e400080011ff */
[----:B---3--:R-:W-:Y:S05]  /*a160*/  @!P0 NANOSLEEP.SYNCS 0x989680 ;  /* 0x009896800000895d */ /* 0x008fea0003900000 */
[----:B------:R-:W3:Y:S02]  /*a170*/  @!P0 SYNCS.PHASECHK.TRANS64 P0, [R3+URZ+0x40], R0 ;  /* 0x00004000030085a7 */ /* 0x000ee400080010ff */
[----:B---3--:R-:W-:Y:S05]  /*a180*/  @!P0 BRA `(.L_x_112) ;  /* 0xfffffffc00f08947 */ /* 0x008fea000383ffff */
[----:B------:R-:W-:Y:S05]  /*a190*/  BRA `(.L_x_111) ;  /* 0xffffffcc00607947 */ /* 0x000fea000383ffff */
.L_x_120:
[----:B-1----:R1:W3:Y:S02]  /*a1a0*/  SYNCS.PHASECHK.TRANS64.TRYWAIT P0, [R63+URZ+0x40], R4 ;  /* 0x000040043f0075a7 */ /* 0x0022e400080011ff */
[----:B---3--:R-:W-:Y:S05]  /*a1b0*/  @!P0 NANOSLEEP.SYNCS 0x989680 ;  /* 0x009896800000895d */ /* 0x008fea0003900000 */
[----:B------:R-:W3:Y:S02]  /*a1c0*/  @!P0 SYNCS.PHASECHK.TRANS64 P0, [R63+URZ+0x40], R4 ;  /* 0x000040043f0085a7 */ /* 0x000ee400080010ff */
[----:B---3--:R-:W-:Y:S05]  /*a1d0*/  @!P0 BRA `(.L_x_120) ;  /* 0xfffffffc00f08947 */ /* 0x008fea000383ffff */
[----:B------:R-:W-:Y:S05]  /*a1e0*/  BRA `(.L_x_119) ;  /* 0xffffffd800687947 */ /* 0x000fea000383ffff */
.L_x_128:
[----:B-1----:R1:W3:Y:S02]  /*a1f0*/  SYNCS.PHASECHK.TRANS64.TRYWAIT P0, [R108+URZ+0x40], R3 ;  /* 0x000040036c0075a7 */ /* 0x0022e400080011ff */
[----:B---3--:R-:W-:Y:S05]  /*a200*/  @!P0 NANOSLEEP.SYNCS 0x989680 ;  /* 0x009896800000895d */ /* 0x008fea0003900000 */
[----:B------:R-:W3:Y:S02]  /*a210*/  @!P0 SYNCS.PHASECHK.TRANS64 P0, [R108+URZ+0x40], R3 ;  /* 0x000040036c0085a7 */ /* 0x000ee400080010ff */
[----:B---3--:R-:W-:Y:S05]  /*a220*/  @!P0 BRA `(.L_x_128) ;  /* 0xfffffffc00f08947 */ /* 0x008fea000383ffff */
[----:B------:R-:W-:Y:S05]  /*a230*/  BRA `(.L_x_127) ;  /* 0xffffffe4006c7947 */ /* 0x000fea000383ffff */
        .weak           $__internal_0_$__cuda_sm10x_tcgen05_guardrail_trap_col_being_dealloced_not_returned_by_alloc
        .type           $__internal_0_$__cuda_sm10x_tcgen05_guardrail_trap_col_being_dealloced_not_returned_by_alloc,@function
        .size           $__internal_0_$__cuda_sm10x_tcgen05_guardrail_trap_col_being_dealloced_not_returned_by_alloc,($__internal_1_$__cuda_sm10x_tcgen05_guardrail_trap_phase_invalid_during_alloc - $__internal_0_$__cuda_sm10x_tcgen05_guardrail_trap_col_being_dealloced_not_returned_by_alloc)
$__internal_0_$__cuda_sm10x_tcgen05_guardrail_trap_col_being_dealloced_not_returned_by_alloc:
[----:B------:R-:W-:Y:S05]  /*a240*/  BPT.TRAP 0x1 ;  /* 0x000000040000795c */ /* 0x000fea0000300000 */
[----:B------:R-:W-:-:S04]  /*a250*/  HFMA2 R3, -RZ, RZ, 0, 0 ;  /* 0x00000000ff037431 */ /* 0x000fc800000001ff */
[----:B------:R-:W-:Y:S05]  /*a260*/  RET.REL.NODEC R2 `(_ZN7cutlass13device_kernelINS_4gemm6kernel13GemmUniversalIN4cute5tupleIJiiiiEEENS1_10collective13CollectiveMmaINS1_35MainloopSm100TmaUmmaWarpSpecializedILi4ELi2ELi4ENS5_IJNS4_1CILi2EEENSA_ILi1EEESC_EEEEENS5_IJNSA_ILi64EEENSA_ILi256EEESF_EEENS_10bfloat16_tENS5_IJlSC_lEEESI_SJ_NS4_8TiledMMAINS4_8MMA_AtomIJNS4_20SM100_MMA_F16BF16_SSISI_SI_fLi64ELi256ELNS4_4UMMA5MajorE0ELSO_0ELNSN_7ScaleInE0ELSP_0EEEEEENS4_6LayoutINS5_IJSC_SC_SC_EEENS5_IJNSA_ILi0EEESU_SU_EEEEENS5_IJNS4_10UnderscoreESX_SX_EEEEENS4_13SM90_TMA_LOADENS4_14ComposedLayoutINS4_7SwizzleILi3ELi4ELi3EEENS4_18smem_ptr_flag_bitsILi16EEENSS_INS5_IJNSA_ILi8EEESF_EEENS5_IJSF_SC_EEEEEEEvNS4_8identityENS4_23SM90_TMA_LOAD_MULTICASTES1A_vS1B_EENS_8epilogue10collective18CollectiveEpilogueINS1E_23Sm100TmaWarpSpecializedILi4ELi2ELi32ELb1ELb0EEEJSH_NS5_IJNSS_ISF_SC_EES1J_EEESI_SJ_SI_SJ_NS1E_6fusion15FusionCallbacksIS1I_NS1L_17LinearCombinationISI_fSI_fLNS_15FloatRoundStyleE2EEESH_S1K_JEEENS4_5SM1004TMEM4LOAD26SM100_TMEM_LOAD_16dp256b8xES10_S1A_NS4_17SM75_U32x4_LDSM_NENS4_14SM90_TMA_STOREES1A_NS4_17SM90_U32x4_STSM_NENS4_39AutoVectorizingCopyWithAssumedAlignmentILi128EEEEEEvvEEEEvNT_6ParamsE) ;  /* 0xffffff5c02647950 */ /* 0x000fea0003c3ffff */
        .weak           $__internal_1_$__cuda_sm10x_tcgen05_guardrail_trap_phase_invalid_during_alloc
        .type           $__internal_1_$__cuda_sm10x_tcgen05_guardrail_trap_phase_invalid_during_alloc,@function
        .size           $__internal_1_$__cuda_sm10x_tcgen05_guardrail_trap_phase_invalid_during_alloc,($__internal_2_$__cuda_sm10x_tcgen05_guardrail_trap_unallocated_columns_being_dealloced - $__internal_1_$__cuda_sm10x_tcgen05_guardrail_trap_phase_invalid_during_alloc)
$__internal_1_$__cuda_sm10x_tcgen05_guardrail_trap_phase_invalid_during_alloc:
[----:B------:R-:W-:Y:S05]  /*a270*/  BPT.TRAP 0x1 ;  /* 0x000000040000795c */ /* 0x000fea0000300000 */
[----:B------:R-:W-:-:S04]  /*a280*/  MOV R5, 0x0 ;  /* 0x0000000000057802 */ /* 0x000fc80000000f00 */
[----:B------:R-:W-:Y:S05]  /*a290*/  RET.REL.NODEC R4 `(_ZN7cutlass13device_kernelINS_4gemm6kernel13GemmUniversalIN4cute5tupleIJiiiiEEENS1_10collective13CollectiveMmaINS1_35MainloopSm100TmaUmmaWarpSpecializedILi4ELi2ELi4ENS5_IJNS4_1CILi2EEENSA_ILi1EEESC_EEEEENS5_IJNSA_ILi64EEENSA_ILi256EEESF_EEENS_10bfloat16_tENS5_IJlSC_lEEESI_SJ_NS4_8TiledMMAINS4_8MMA_AtomIJNS4_20SM100_MMA_F16BF16_SSISI_SI_fLi64ELi256ELNS4_4UMMA5MajorE0ELSO_0ELNSN_7ScaleInE0ELSP_0EEEEEENS4_6LayoutINS5_IJSC_SC_SC_EEENS5_IJNSA_ILi0EEESU_SU_EEEEENS5_IJNS4_10UnderscoreESX_SX_EEEEENS4_13SM90_TMA_LOADENS4_14ComposedLayoutINS4_7SwizzleILi3ELi4ELi3EEENS4_18smem_ptr_flag_bitsILi16EEENSS_INS5_IJNSA_ILi8EEESF_EEENS5_IJSF_SC_EEEEEEEvNS4_8identityENS4_23SM90_TMA_LOAD_MULTICASTES1A_vS1B_EENS_8epilogue10collective18CollectiveEpilogueINS1E_23Sm100TmaWarpSpecializedILi4ELi2ELi32ELb1ELb0EEEJSH_NS5_IJNSS_ISF_SC_EES1J_EEESI_SJ_SI_SJ_NS1E_6fusion15FusionCallbacksIS1I_NS1L_17LinearCombinationISI_fSI_fLNS_15FloatRoundStyleE2EEESH_S1K_JEEENS4_5SM1004TMEM4LOAD26SM100_TMEM_LOAD_16dp256b8xES10_S1A_NS4_17SM75_U32x4_LDSM_NENS4_14SM90_TMA_STOREES1A_NS4_17SM90_U32x4_STSM_NENS4_39AutoVectorizingCopyWithAssumedAlignmentILi128EEEEEEvvEEEEvNT_6ParamsE) ;  /* 0xffffff5c04587950 */ /* 0x000fea0003c3ffff */
        .weak           $__internal_2_$__cuda_sm10x_tcgen05_guardrail_trap_unallocated_columns_being_dealloced
        .type           $__internal_2_$__cuda_sm10x_tcgen05_guardrail_trap_unallocated_columns_being_dealloced,@function
        .size           $__internal_2_$__cuda_sm10x_tcgen05_guardrail_trap_unallocated_columns_being_dealloced,(.L_x_183 - $__internal_2_$__cuda_sm10x_tcgen05_guardrail_trap_unallocated_columns_being_dealloced)
$__internal_2_$__cuda_sm10x_tcgen05_guardrail_trap_unallocated_columns_being_dealloced:
[----:B------:R-:W-:Y:S05]  /*a2a0*/  BPT.TRAP 0x1 ;  /* 0x000000040000795c */ /* 0x000fea0000300000 */
[----:B------:R-:W-:-:S04]  /*a2b0*/  HFMA2 R3, -RZ, RZ, 0, 0 ;  /* 0x00000000ff037431 */ /* 0x000fc800000001ff */
[----:B------:R-:W-:Y:S05]  /*a2c0*/  RET.REL.NODEC R2 `(_ZN7cutlass13device_kernelINS_4gemm6kernel13GemmUniversalIN4cute5tupleIJiiiiEEENS1_10collective13CollectiveMmaINS1_35MainloopSm100TmaUmmaWarpSpecializedILi4ELi2ELi4ENS5_IJNS4_1CILi2EEENSA_ILi1EEESC_EEEEENS5_IJNSA_ILi64EEENSA_ILi256EEESF_EEENS_10bfloat16_tENS5_IJlSC_lEEESI_SJ_NS4_8TiledMMAINS4_8MMA_AtomIJNS4_20SM100_MMA_F16BF16_SSISI_SI_fLi64ELi256ELNS4_4UMMA5MajorE0ELSO_0ELNSN_7ScaleInE0ELSP_0EEEEEENS4_6LayoutINS5_IJSC_SC_SC_EEENS5_IJNSA_ILi0EEESU_SU_EEEEENS5_IJNS4_10UnderscoreESX_SX_EEEEENS4_13SM90_TMA_LOADENS4_14ComposedLayoutINS4_7SwizzleILi3ELi4ELi3EEENS4_18smem_ptr_flag_bitsILi16EEENSS_INS5_IJNSA_ILi8EEESF_EEENS5_IJSF_SC_EEEEEEEvNS4_8identityENS4_23SM90_TMA_LOAD_MULTICASTES1A_vS1B_EENS_8epilogue10collective18CollectiveEpilogueINS1E_23Sm100TmaWarpSpecializedILi4ELi2ELi32ELb1ELb0EEEJSH_NS5_IJNSS_ISF_SC_EES1J_EEESI_SJ_SI_SJ_NS1E_6fusion15FusionCallbacksIS1I_NS1L_17LinearCombinationISI_fSI_fLNS_15FloatRoundStyleE2EEESH_S1K_JEEENS4_5SM1004TMEM4LOAD26SM100_TMEM_LOAD_16dp256b8xES10_S1A_NS4_17SM75_U32x4_LDSM_NENS4_14SM90_TMA_STOREES1A_NS4_17SM90_U32x4_STSM_NENS4_39AutoVectorizingCopyWithAssumedAlignmentILi128EEEEEEvvEEEEvNT_6ParamsE) ;  /* 0xffffff5c024c7950 */ /* 0x000fea0003c3ffff */
.L_x_182:
[----:B------:R-:W-:-:S00]  /*a2d0*/  BRA `(.L_x_182) ;  /* 0xfffffffc00fc7947 */ /* 0x000fc0000383ffff */
[----:B------:R-:W-:-:S00]  /*a2e0*/  NOP ;  /* 0x0000000000007918 */ /* 0x000fc00000000000 */
        /* <DEDUP_REMOVED lines=9> */
.L_x_183:


//--------------------- .nv.global.init           --------------------------
	.section	.nv.global.init,"aw",@progbits
.nv.global.init:
	.type		$str$27,@object
	.size		$str$27,($str$28 - $str$27)
$str$27:
        /*0000*/ 	.byte	0x28, 0x61, 0x64, 0x64, 0x72, 0x65, 0x73, 0x73, 0x20, 0x26, 0x20, 0x6d, 0x61, 0x73, 0x6b, 0x29
        /*0010*/ 	.byte	0x20, 0x3d, 0x3d, 0x20, 0x30, 0x00
	.type		$str$28,@object
	.size		$str$28,($str$26 - $str$28)
$str$28:
        /*0016*/ 	.byte	0x2f, 0x74, 0x6d, 0x70, 0x2f, 0x63, 0x75, 0x74, 0x6c, 0x61, 0x73, 0x73, 0x5f, 0x73, 0x77, 0x65
        /*0026*/ 	.byte	0x65, 0x70, 0x5f, 0x73, 0x72, 0x63, 0x2f, 0x69, 0x6e, 0x63, 0x6c, 0x75, 0x64, 0x65, 0x2f, 0x63
        /*0036*/ 	.byte	0x75, 0x74, 0x65, 0x2f, 0x70, 0x6f, 0x69, 0x6e, 0x74, 0x65, 0x72, 0x5f, 0x66, 0x6c, 0x61, 0x67
        /*0046*/ 	.byte	0x67, 0x65, 0x64, 0x2e, 0x68, 0x70, 0x70, 0x00
	.type		$str$26,@object
	.size		$str$26,($str$25 - $str$26)
$str$26:
        /*004e*/ 	.byte	0x2f, 0x74, 0x6d, 0x70, 0x2f, 0x63, 0x75, 0x74, 0x6c, 0x61, 0x73, 0x73, 0x5f, 0x73, 0x77, 0x65
        /*005e*/ 	.byte	0x65, 0x70, 0x5f, 0x73, 0x72, 0x63, 0x2f, 0x69, 0x6e, 0x63, 0x6c, 0x75, 0x64, 0x65, 0x2f, 0x63
        /*006e*/ 	.byte	0x75, 0x74, 0x65, 0x2f, 0x61, 0x74, 0x6f, 0x6d, 0x2f, 0x63, 0x6f, 0x70, 0x79, 0x5f, 0x74, 0x72
        /*007e*/ 	.byte	0x61, 0x69, 0x74, 0x73, 0x5f, 0x73, 0x6d, 0x31, 0x30, 0x30, 0x2e, 0x68, 0x70, 0x70, 0x00
	.type		$str$25,@object
	.size		$str$25,(__unnamed_1 - $str$25)
$str$25:
        /*008d*/ 	.byte	0x28, 0x28, 0x75, 0x69, 0x6e, 0x74, 0x33, 0x32, 0x5f, 0x74, 0x28, 0x74, 0x68, 0x72, 0x65, 0x61
        /*009d*/ 	.byte	0x64, 0x49, 0x64, 0x78, 0x2e, 0x78, 0x29, 0x20, 0x2f, 0x20, 0x33, 0x32, 0x29, 0x20, 0x25, 0x20
        /*00ad*/ 	.byte	0x34, 0x29, 0x20, 0x3d, 0x3d, 0x20, 0x28, 0x28, 0x28, 0x74, 0x6d, 0x65, 0x6d, 0x5f, 0x61, 0x64
        /*00bd*/ 	.byte	0x64, 0x72, 0x20, 0x3e, 0x3e, 0x20, 0x31, 0x36, 0x29, 0x20, 0x2f, 0x20, 0x33, 0x32, 0x29, 0x20
        /*00cd*/ 	.byte	0x25, 0x20, 0x34, 0x29, 0x00
	.type		__unnamed_1,@object
	.size		__unnamed_1,(__unnamed_2 - __unnamed_1)
__unnamed_1:
        /*00d2*/ 	.byte	0x61, 0x75, 0x74, 0x6f, 0x20, 0x63, 0x75, 0x74, 0x65, 0x3a, 0x3a, 0x61, 0x73, 0x5f, 0x70, 0x6f
        /* <DEDUP_REMOVED lines=24> */
        /*0262*/ 	.byte	0x30, 0x39, 0x36, 0x3e, 0x3e, 0x3e, 0x3e, 0x5d, 0x00
	.type		__unnamed_2,@object
	.size		__unnamed_2,(.L_2 - __unnamed_2)
__unnamed_2:
        /* <DEDUP_REMOVED lines=46> */
        /*054b*/ 	.byte	0x75, 0x74, 0x65, 0x3a, 0x3a, 0x43, 0x3c, 0x30, 0x3e, 0x3e, 0x3e, 0x3e, 0x5d, 0x00
.L_2:


//--------------------- .nv.shared._ZN7cutlass13device_kernelINS_4gemm6kernel13GemmUniversalIN4cute5tupleIJiiiiEEENS1_10collective13CollectiveMmaINS1_35MainloopSm100TmaUmmaWarpSpecializedILi4ELi2ELi4ENS5_IJNS4_1CILi2EEENSA_ILi1EEESC_EEEEENS5_IJNSA_ILi64EEENSA_ILi256EEESF_EEENS_10bfloat16_tENS5_IJlSC_lEEESI_SJ_NS4_8TiledMMAINS4_8MMA_AtomIJNS4_20SM100_MMA_F16BF16_SSISI_SI_fLi64ELi256ELNS4_4UMMA5MajorE0ELSO_0ELNSN_7ScaleInE0ELSP_0EEEEEENS4_6LayoutINS5_IJSC_SC_SC_EEENS5_IJNSA_ILi0EEESU_SU_EEEEENS5_IJNS4_10UnderscoreESX_SX_EEEEENS4_13SM90_TMA_LOADENS4_14ComposedLayoutINS4_7SwizzleILi3ELi4ELi3EEENS4_18smem_ptr_flag_bitsILi16EEENSS_INS5_IJNSA_ILi8EEESF_EEENS5_IJSF_SC_EEEEEEEvNS4_8identityENS4_23SM90_TMA_LOAD_MULTICASTES1A_vS1B_EENS_8epilogue10collective18CollectiveEpilogueINS1E_23Sm100TmaWarpSpecializedILi4ELi2ELi32ELb1ELb0EEEJSH_NS5_IJNSS_ISF_SC_EES1J_EEESI_SJ_SI_SJ_NS1E_6fusion15FusionCallbacksIS1I_NS1L_17LinearCombinationISI_fSI_fLNS_15FloatRoundStyleE2EEESH_S1K_JEEENS4_5SM1004TMEM4LOAD26SM100_TMEM_LOAD_16dp256b8xES10_S1A_NS4_17SM75_U32x4_LDSM_NENS4_14SM90_TMA_STOREES1A_NS4_17SM90_U32x4_STSM_NENS4_39AutoVectorizingCopyWithAssumedAlignmentILi128EEEEEEvvEEEEvNT_6ParamsE --------------------------
	.section	.nv.shared._ZN7cutlass13device_kernelINS_4gemm6kernel13GemmUniversalIN4cute5tupleIJiiiiEEENS1_10collective13CollectiveMmaINS1_35MainloopSm100TmaUmmaWarpSpecializedILi4ELi2ELi4ENS5_IJNS4_1CILi2EEENSA_ILi1EEESC_EEEEENS5_IJNSA_ILi64EEENSA_ILi256EEESF_EEENS_10bfloat16_tENS5_IJlSC_lEEESI_SJ_NS4_8TiledMMAINS4_8MMA_AtomIJNS4_20SM100_MMA_F16BF16_SSISI_SI_fLi64ELi256ELNS4_4UMMA5MajorE0ELSO_0ELNSN_7ScaleInE0ELSP_0EEEEEENS4_6LayoutINS5_IJSC_SC_SC_EEENS5_IJNSA_ILi0EEESU_SU_EEEEENS5_IJNS4_10UnderscoreESX_SX_EEEEENS4_13SM90_TMA_LOADENS4_14ComposedLayoutINS4_7SwizzleILi3ELi4ELi3EEENS4_18smem_ptr_flag_bitsILi16EEENSS_INS5_IJNSA_ILi8EEESF_EEENS5_IJSF_SC_EEEEEEEvNS4_8identityENS4_23SM90_TMA_LOAD_MULTICASTES1A_vS1B_EENS_8epilogue10collective18CollectiveEpilogueINS1E_23Sm100TmaWarpSpecializedILi4ELi2ELi32ELb1ELb0EEEJSH_NS5_IJNSS_ISF_SC_EES1J_EEESI_SJ_SI_SJ_NS1E_6fusion15FusionCallbacksIS1I_NS1L_17LinearCombinationISI_fSI_fLNS_15FloatRoundStyleE2EEESH_S1K_JEEENS4_5SM1004TMEM4LOAD26SM100_TMEM_LOAD_16dp256b8xES10_S1A_NS4_17SM75_U32x4_LDSM_NENS4_14SM90_TMA_STOREES1A_NS4_17SM90_U32x4_STSM_NENS4_39AutoVectorizingCopyWithAssumedAlignmentILi128EEEEEEvvEEEEvNT_6ParamsE,"aw",@nobits
	.sectionflags	@""
	.align	16
	.zero		1024


//--------------------- .nv.shared.reserved.0     --------------------------
	.section	.nv.shared.reserved.0,"aw",@nobits
	.weak		__nv_reservedSMEM_offset_0_alias
	.size		__nv_reservedSMEM_offset_0_alias, 0, 64
	.other		__nv_reservedSMEM_offset_0_alias,@"STO_CUDA_RESERVED_SHARED STV_DEFAULT"
__nv_reservedSMEM_offset_0_alias:
	.zero		0
.nv.shared.reserved.0:
	.zero		64
	.weak		__nv_reservedSMEM_tcgen05_partition
	.type		__nv_reservedSMEM_tcgen05_partition,@object
	.size		__nv_reservedSMEM_tcgen05_partition,(.L_0 - __nv_reservedSMEM_tcgen05_partition)
__nv_reservedSMEM_tcgen05_partition:
	.zero		32
.L_0:


//--------------------- .nv.global                --------------------------
	.section	.nv.global,"aw",@nobits
.nv.global:
	.type		_ZN40_INTERNAL_e57f4e05_4_k_cu_6237f4e7_171724cute1_E,@object
	.size		_ZN40_INTERNAL_e57f4e05_4_k_cu_6237f4e7_171724cute1_E,(_ZN40_INTERNAL_e57f4e05_4_k_cu_6237f4e7_171724cuda3std3__45__cpo6cbeginE - _ZN40_INTERNAL_e57f4e05_4_k_cu_6237f4e7_171724cute1_E)
_ZN40_INTERNAL_e57f4e05_4_k_cu_6237f4e7_171724cute1_E:
	.zero		1
	.type		_ZN40_INTERNAL_e57f4e05_4_k_cu_6237f4e7_171724cuda3std3__45__cpo6cbeginE,@object
	.size		_ZN40_INTERNAL_e57f4e05_4_k_cu_6237f4e7_171724cuda3std3__45__cpo6cbeginE,(_ZN40_INTERNAL_e57f4e05_4_k_cu_6237f4e7_171724cuda3std3__48in_placeE - _ZN40_INTERNAL_e57f4e05_4_k_cu_6237f4e7_171724cuda3std3__45__cpo6cbeginE)
_ZN40_INTERNAL_e57f4e05_4_k_cu_6237f4e7_171724cuda3std3__45__cpo6cbeginE:
	.zero		1
	.type		_ZN40_INTERNAL_e57f4e05_4_k_cu_6237f4e7_171724cuda3std3__48in_placeE,@object
	.size		_ZN40_INTERNAL_e57f4e05_4_k_cu_6237f4e7_171724cuda3std3__48in_placeE,(_ZN40_INTERNAL_e57f4e05_4_k_cu_6237f4e7_171724cuda3std6ranges3__45__cpo9iter_moveE - _ZN40_INTERNAL_e57f4e05_4_k_cu_6237f4e7_171724cuda3std3__48in_placeE)
_ZN40_INTERNAL_e57f4e05_4_k_cu_6237f4e7_171724cuda3std3__48in_placeE:
	.zero		1
	.type		_ZN40_INTERNAL_e57f4e05_4_k_cu_6237f4e7_171724cuda3std6ranges3__45__cpo9iter_moveE,@object
	.size		_ZN40_INTERNAL_e57f4e05_4_k_cu_6237f4e7_171724cuda3std6ranges3__45__cpo9iter_moveE,(_ZN40_INTERNAL_e57f4e05_4_k_cu_6237f4e7_171724cuda3std3__45__cpo5beginE - _ZN40_INTERNAL_e57f4e05_4_k_cu_6237f4e7_171724cuda3std6ranges3__45__cpo9iter_moveE)
_ZN40_INTERNAL_e57f4e05_4_k_cu_6237f4e7_171724cuda3std6ranges3__45__cpo9iter_moveE:
	.zero		1
	.type		_ZN40_INTERNAL_e57f4e05_4_k_cu_6237f4e7_171724cuda3std3__45__cpo5beginE,@object
	.size		_ZN40_INTERNAL_e57f4e05_4_k_cu_6237f4e7_171724cuda3std3__45__cpo5beginE,(_ZN40_INTERNAL_e57f4e05_4_k_cu_6237f4e7_171724cuda3std3__442_GLOBAL__N__e57f4e05_4_k_cu_6237f4e7_171726ignoreE - _ZN40_INTERNAL_e57f4e05_4_k_cu_6237f4e7_171724cuda3std3__45__cpo5beginE)
_ZN40_INTERNAL_e57f4e05_4_k_cu_6237f4e7_171724cuda3std3__45__cpo5beginE:
	.zero		1
	.type		_ZN40_INTERNAL_e57f4e05_4_k_cu_6237f4e7_171724cuda3std3__442_GLOBAL__N__e57f4e05_4_k_cu_6237f4e7_171726ignoreE,@object
	.size		_ZN40_INTERNAL_e57f4e05_4_k_cu_6237f4e7_171724cuda3std3__442_GLOBAL__N__e57f4e05_4_k_cu_6237f4e7_171726ignoreE,(_ZN40_INTERNAL_e57f4e05_4_k_cu_6237f4e7_171724cute7productE - _ZN40_INTERNAL_e57f4e05_4_k_cu_6237f4e7_171724cuda3std3__442_GLOBAL__N__e57f4e05_4_k_cu_6237f4e7_171726ignoreE)
_ZN40_INTERNAL_e57f4e05_4_k_cu_6237f4e7_171724cuda3std3__442_GLOBAL__N__e57f4e05_4_k_cu_6237f4e7_171726ignoreE:
	.zero		1
	.type		_ZN40_INTERNAL_e57f4e05_4_k_cu_6237f4e7_171724cute7productE,@object
	.size		_ZN40_INTERNAL_e57f4e05_4_k_cu_6237f4e7_171724cute7productE,(_ZN40_INTERNAL_e57f4e05_4_k_cu_6237f4e7_171724cuda3std3__45__cpo3endE - _ZN40_INTERNAL_e57f4e05_4_k_cu_6237f4e7_171724cute7productE)
_ZN40_INTERNAL_e57f4e05_4_k_cu_6237f4e7_171724cute7productE:
	.zero		1
	.type		_ZN40_INTERNAL_e57f4e05_4_k_cu_6237f4e7_171724cuda3std3__45__cpo3endE,@object
	.size		_ZN40_INTERNAL_e57f4e05_4_k_cu_6237f4e7_171724cuda3std3__45__cpo3endE,(_ZN40_INTERNAL_e57f4e05_4_k_cu_6237f4e7_171724cuda3std3__419piecewise_constructE - _ZN40_INTERNAL_e57f4e05_4_k_cu_6237f4e7_171724cuda3std3__45__cpo3endE)
_ZN40_INTERNAL_e57f4e05_4_k_cu_6237f4e7_171724cuda3std3__45__cpo3endE:
	.zero		1
	.type		_ZN40_INTERNAL_e57f4e05_4_k_cu_6237f4e7_171724cuda3std3__419piecewise_constructE,@object
	.size		_ZN40_INTERNAL_e57f4e05_4_k_cu_6237f4e7_171724cuda3std3__419piecewise_constructE,(_ZN40_INTERNAL_e57f4e05_4_k_cu_6237f4e7_171724cuda3std3__45__cpo4cendE - _ZN40_INTERNAL_e57f4e05_4_k_cu_6237f4e7_171724cuda3std3__419piecewise_constructE)
_ZN40_INTERNAL_e57f4e05_4_k_cu_6237f4e7_171724cuda3std3__419piecewise_constructE:
	.zero		1
	.type		_ZN40_INTERNAL_e57f4e05_4_k_cu_6237f4e7_171724cuda3std3__45__cpo4cendE,@object
	.size		_ZN40_INTERNAL_e57f4e05_4_k_cu_6237f4e7_171724cuda3std3__45__cpo4cendE,(_ZN40_INTERNAL_e57f4e05_4_k_cu_6237f4e7_171724cuda3std6ranges3__45__cpo4swapE - _ZN40_INTERNAL_e57f4e05_4_k_cu_6237f4e7_171724cuda3std3__45__cpo4cendE)
_ZN40_INTERNAL_e57f4e05_4_k_cu_6237f4e7_171724cuda3std3__45__cpo4cendE:
	.zero		1
	.type		_ZN40_INTERNAL_e57f4e05_4_k_cu_6237f4e7_171724cuda3std6ranges3__45__cpo4swapE,@object
	.size		_ZN40_INTERNAL_e57f4e05_4_k_cu_6237f4e7_171724cuda3std6ranges3__45__cpo4swapE,(.L_10 - _ZN40_INTERNAL_e57f4e05_4_k_cu_6237f4e7_171724cuda3std6ranges3__45__cpo4swapE)
_ZN40_INTERNAL_e57f4e05_4_k_cu_6237f4e7_171724cuda3std6ranges3__45__cpo4swapE:
	.zero		1
.L_10:


//--------------------- .nv.constant0._ZN7cutlass13device_kernelINS_4gemm6kernel13GemmUniversalIN4cute5tupleIJiiiiEEENS1_10collective13CollectiveMmaINS1_35MainloopSm100TmaUmmaWarpSpecializedILi4ELi2ELi4ENS5_IJNS4_1CILi2EEENSA_ILi1EEESC_EEEEENS5_IJNSA_ILi64EEENSA_ILi256EEESF_EEENS_10bfloat16_tENS5_IJlSC_lEEESI_SJ_NS4_8TiledMMAINS4_8MMA_AtomIJNS4_20SM100_MMA_F16BF16_SSISI_SI_fLi64ELi256ELNS4_4UMMA5MajorE0ELSO_0ELNSN_7ScaleInE0ELSP_0EEEEEENS4_6LayoutINS5_IJSC_SC_SC_EEENS5_IJNSA_ILi0EEESU_SU_EEEEENS5_IJNS4_10UnderscoreESX_SX_EEEEENS4_13SM90_TMA_LOADENS4_14ComposedLayoutINS4_7SwizzleILi3ELi4ELi3EEENS4_18smem_ptr_flag_bitsILi16EEENSS_INS5_IJNSA_ILi8EEESF_EEENS5_IJSF_SC_EEEEEEEvNS4_8identityENS4_23SM90_TMA_LOAD_MULTICASTES1A_vS1B_EENS_8epilogue10collective18CollectiveEpilogueINS1E_23Sm100TmaWarpSpecializedILi4ELi2ELi32ELb1ELb0EEEJSH_NS5_IJNSS_ISF_SC_EES1J_EEESI_SJ_SI_SJ_NS1E_6fusion15FusionCallbacksIS1I_NS1L_17LinearCombinationISI_fSI_fLNS_15FloatRoundStyleE2EEESH_S1K_JEEENS4_5SM1004TMEM4LOAD26SM100_TMEM_LOAD_16dp256b8xES10_S1A_NS4_17SM75_U32x4_LDSM_NENS4_14SM90_TMA_STOREES1A_NS4_17SM90_U32x4_STSM_NENS4_39AutoVectorizingCopyWithAssumedAlignmentILi128EEEEEEvvEEEEvNT_6ParamsE --------------------------
	.section	.nv.constant0._ZN7cutlass13device_kernelINS_4gemm6kernel13GemmUniversalIN4cute5tupleIJiiiiEEENS1_10collective13CollectiveMmaINS1_35MainloopSm100TmaUmmaWarpSpecializedILi4ELi2ELi4ENS5_IJNS4_1CILi2EEENSA_ILi1EEESC_EEEEENS5_IJNSA_ILi64EEENSA_ILi256EEESF_EEENS_10bfloat16_tENS5_IJlSC_lEEESI_SJ_NS4_8TiledMMAINS4_8MMA_AtomIJNS4_20SM100_MMA_F16BF16_SSISI_SI_fLi64ELi256ELNS4_4UMMA5MajorE0ELSO_0ELNSN_7ScaleInE0ELSP_0EEEEEENS4_6LayoutINS5_IJSC_SC_SC_EEENS5_IJNSA_ILi0EEESU_SU_EEEEENS5_IJNS4_10UnderscoreESX_SX_EEEEENS4_13SM90_TMA_LOADENS4_14ComposedLayoutINS4_7SwizzleILi3ELi4ELi3EEENS4_18smem_ptr_flag_bitsILi16EEENSS_INS5_IJNSA_ILi8EEESF_EEENS5_IJSF_SC_EEEEEEEvNS4_8identityENS4_23SM90_TMA_LOAD_MULTICASTES1A_vS1B_EENS_8epilogue10collective18CollectiveEpilogueINS1E_23Sm100TmaWarpSpecializedILi4ELi2ELi32ELb1ELb0EEEJSH_NS5_IJNSS_ISF_SC_EES1J_EEESI_SJ_SI_SJ_NS1E_6fusion15FusionCallbacksIS1I_NS1L_17LinearCombinationISI_fSI_fLNS_15FloatRoundStyleE2EEESH_S1K_JEEENS4_5SM1004TMEM4LOAD26SM100_TMEM_LOAD_16dp256b8xES10_S1A_NS4_17SM75_U32x4_LDSM_NENS4_14SM90_TMA_STOREES1A_NS4_17SM90_U32x4_STSM_NENS4_39AutoVectorizingCopyWithAssumedAlignmentILi128EEEEEEvvEEEEvNT_6ParamsE,"a",@progbits
	.sectionflags	@""
	.align	4
.nv.constant0._ZN7cutlass13device_kernelINS_4gemm6kernel13GemmUniversalIN4cute5tupleIJiiiiEEENS1_10collective13CollectiveMmaINS1_35MainloopSm100TmaUmmaWarpSpecializedILi4ELi2ELi4ENS5_IJNS4_1CILi2EEENSA_ILi1EEESC_EEEEENS5_IJNSA_ILi64EEENSA_ILi256EEESF_EEENS_10bfloat16_tENS5_IJlSC_lEEESI_SJ_NS4_8TiledMMAINS4_8MMA_AtomIJNS4_20SM100_MMA_F16BF16_SSISI_SI_fLi64ELi256ELNS4_4UMMA5MajorE0ELSO_0ELNSN_7ScaleInE0ELSP_0EEEEEENS4_6LayoutINS5_IJSC_SC_SC_EEENS5_IJNSA_ILi0EEESU_SU_EEEEENS5_IJNS4_10UnderscoreESX_SX_EEEEENS4_13SM90_TMA_LOADENS4_14ComposedLayoutINS4_7SwizzleILi3ELi4ELi3EEENS4_18smem_ptr_flag_bitsILi16EEENSS_INS5_IJNSA_ILi8EEESF_EEENS5_IJSF_SC_EEEEEEEvNS4_8identityENS4_23SM90_TMA_LOAD_MULTICASTES1A_vS1B_EENS_8epilogue10collective18CollectiveEpilogueINS1E_23Sm100TmaWarpSpecializedILi4ELi2ELi32ELb1ELb0EEEJSH_NS5_IJNSS_ISF_SC_EES1J_EEESI_SJ_SI_SJ_NS1E_6fusion15FusionCallbacksIS1I_NS1L_17LinearCombinationISI_fSI_fLNS_15FloatRoundStyleE2EEESH_S1K_JEEENS4_5SM1004TMEM4LOAD26SM100_TMEM_LOAD_16dp256b8xES10_S1A_NS4_17SM75_U32x4_LDSM_NENS4_14SM90_TMA_STOREES1A_NS4_17SM90_U32x4_STSM_NENS4_39AutoVectorizingCopyWithAssumedAlignmentILi128EEEEEEvvEEEEvNT_6ParamsE:
	.zero		2944


//--------------------- SYMBOLS --------------------------

	.type		.nv.reservedSmem.offset0,@object
	.size		.nv.reservedSmem.offset0,0x4
	.type		.nv.reservedSmem.cap,@object
	.size		.nv.reservedSmem.cap,0x4
	.type		__assertfail,@function
